//
// Generated by NVIDIA NVVM Compiler
//
// Compiler Build ID: CL-36424714
// Cuda compilation tools, release 13.0, V13.0.88
// Based on NVVM 20.0.0
//

.version 9.0
.target sm_100
.address_size 64

	// .globl	_Z3addjPfS_S_
.extern .shared .align 16 .b8 tmp[];

.visible .entry _Z3addjPfS_S_(
	.param .u32 _Z3addjPfS_S__param_0,
	.param .u64 .ptr .align 1 _Z3addjPfS_S__param_1,
	.param .u64 .ptr .align 1 _Z3addjPfS_S__param_2,
	.param .u64 .ptr .align 1 _Z3addjPfS_S__param_3
)
{
	.reg .pred 	%p<3>;
	.reg .b32 	%r<11>;
	.reg .b32 	%f<4>;
	.reg .b64 	%rd<11>;

	ld.param.u32 	%r6, [_Z3addjPfS_S__param_0];
	ld.param.u64 	%rd4, [_Z3addjPfS_S__param_1];
	ld.param.u64 	%rd5, [_Z3addjPfS_S__param_2];
	ld.param.u64 	%rd6, [_Z3addjPfS_S__param_3];
	mov.u32 	%r1, %ntid.x;
	mov.u32 	%r7, %ctaid.x;
	mov.u32 	%r8, %tid.x;
	mad.lo.s32 	%r10, %r7, %r1, %r8;
	setp.ge.u32 	%p1, %r10, %r6;
	@%p1 bra 	$L__BB0_3;
	mov.u32 	%r9, %nctaid.x;
	mul.lo.s32 	%r3, %r9, %r1;
	cvta.to.global.u64 	%rd1, %rd4;
	cvta.to.global.u64 	%rd2, %rd5;
	cvta.to.global.u64 	%rd3, %rd6;
$L__BB0_2:
	mul.wide.u32 	%rd7, %r10, 4;
	add.s64 	%rd8, %rd1, %rd7;
	ld.global.f32 	%f1, [%rd8];
	add.s64 	%rd9, %rd2, %rd7;
	ld.global.f32 	%f2, [%rd9];
	add.f32 	%f3, %f1, %f2;
	add.s64 	%rd10, %rd3, %rd7;
	st.global.f32 	[%rd10], %f3;
	add.s32 	%r10, %r10, %r3;
	setp.lt.u32 	%p2, %r10, %r6;
	@%p2 bra 	$L__BB0_2;
$L__BB0_3:
	ret;

}
	// .globl	_Z10add_float4jPfS_S_
.visible .entry _Z10add_float4jPfS_S_(
	.param .u32 _Z10add_float4jPfS_S__param_0,
	.param .u64 .ptr .align 1 _Z10add_float4jPfS_S__param_1,
	.param .u64 .ptr .align 1 _Z10add_float4jPfS_S__param_2,
	.param .u64 .ptr .align 1 _Z10add_float4jPfS_S__param_3
)
{
	.reg .pred 	%p<3>;
	.reg .b32 	%r<13>;
	.reg .b32 	%f<13>;
	.reg .b64 	%rd<11>;

	ld.param.u32 	%r6, [_Z10add_float4jPfS_S__param_0];
	ld.param.u64 	%rd4, [_Z10add_float4jPfS_S__param_1];
	ld.param.u64 	%rd5, [_Z10add_float4jPfS_S__param_2];
	ld.param.u64 	%rd6, [_Z10add_float4jPfS_S__param_3];
	mov.u32 	%r7, %tid.x;
	mov.u32 	%r1, %ntid.x;
	mov.u32 	%r8, %ctaid.x;
	mad.lo.s32 	%r9, %r1, %r8, %r7;
	shl.b32 	%r12, %r9, 2;
	setp.ge.u32 	%p1, %r12, %r6;
	@%p1 bra 	$L__BB1_3;
	mov.u32 	%r10, %nctaid.x;
	mul.lo.s32 	%r11, %r10, %r1;
	shl.b32 	%r3, %r11, 2;
	cvta.to.global.u64 	%rd1, %rd4;
	cvta.to.global.u64 	%rd2, %rd5;
	cvta.to.global.u64 	%rd3, %rd6;
$L__BB1_2:
	mul.wide.u32 	%rd7, %r12, 4;
	add.s64 	%rd8, %rd1, %rd7;
	ld.global.v4.f32 	{%f1, %f2, %f3, %f4}, [%rd8];
	add.s64 	%rd9, %rd2, %rd7;
	ld.global.v4.f32 	{%f5, %f6, %f7, %f8}, [%rd9];
	add.f32 	%f9, %f1, %f5;
	add.f32 	%f10, %f2, %f6;
	add.f32 	%f11, %f3, %f7;
	add.f32 	%f12, %f4, %f8;
	add.s64 	%rd10, %rd3, %rd7;
	st.global.v4.f32 	[%rd10], {%f9, %f10, %f11, %f12};
	add.s32 	%r12, %r12, %r3;
	setp.lt.u32 	%p2, %r12, %r6;
	@%p2 bra 	$L__BB1_2;
$L__BB1_3:
	ret;

}
	// .globl	_Z3dotjPfS_S_
.visible .entry _Z3dotjPfS_S_(
	.param .u32 _Z3dotjPfS_S__param_0,
	.param .u64 .ptr .align 1 _Z3dotjPfS_S__param_1,
	.param .u64 .ptr .align 1 _Z3dotjPfS_S__param_2,
	.param .u64 .ptr .align 1 _Z3dotjPfS_S__param_3
)
{
	.reg .pred 	%p<7>;
	.reg .b32 	%r<16>;
	.reg .b32 	%f<14>;
	.reg .b64 	%rd<15>;

	ld.param.u32 	%r10, [_Z3dotjPfS_S__param_0];
	ld.param.u64 	%rd5, [_Z3dotjPfS_S__param_1];
	ld.param.u64 	%rd6, [_Z3dotjPfS_S__param_2];
	ld.param.u64 	%rd4, [_Z3dotjPfS_S__param_3];
	cvta.to.global.u64 	%rd1, %rd6;
	cvta.to.global.u64 	%rd2, %rd5;
	mov.u32 	%r1, %tid.x;
	mov.u32 	%r15, %ntid.x;
	mov.u32 	%r11, %ctaid.x;
	mad.lo.s32 	%r3, %r15, %r11, %r1;
	mov.u32 	%r12, %nctaid.x;
	mul.lo.s32 	%r4, %r12, %r15;
	mul.wide.u32 	%rd7, %r3, 4;
	add.s64 	%rd3, %rd2, %rd7;
	ld.global.f32 	%f4, [%rd3];
	add.s64 	%rd8, %rd1, %rd7;
	ld.global.f32 	%f5, [%rd8];
	mul.f32 	%f13, %f4, %f5;
	st.global.f32 	[%rd3], %f13;
	add.s32 	%r14, %r3, %r4;
	setp.ge.u32 	%p1, %r14, %r10;
	@%p1 bra 	$L__BB2_2;
$L__BB2_1:
	mul.wide.u32 	%rd9, %r14, 4;
	add.s64 	%rd10, %rd2, %rd9;
	ld.global.f32 	%f6, [%rd10];
	add.s64 	%rd11, %rd1, %rd9;
	ld.global.f32 	%f7, [%rd11];
	fma.rn.f32 	%f13, %f6, %f7, %f13;
	st.global.f32 	[%rd3], %f13;
	add.s32 	%r14, %r14, %r4;
	setp.lt.u32 	%p2, %r14, %r10;
	@%p2 bra 	$L__BB2_1;
$L__BB2_2:
	bar.sync 	0;
	setp.lt.u32 	%p3, %r15, 2;
	@%p3 bra 	$L__BB2_6;
$L__BB2_3:
	shr.u32 	%r9, %r15, 1;
	setp.ge.u32 	%p4, %r1, %r9;
	@%p4 bra 	$L__BB2_5;
	add.s32 	%r13, %r9, %r3;
	mul.wide.u32 	%rd12, %r13, 4;
	add.s64 	%rd13, %rd2, %rd12;
	ld.global.f32 	%f8, [%rd13];
	ld.global.f32 	%f9, [%rd3];
	add.f32 	%f10, %f8, %f9;
	st.global.f32 	[%rd3], %f10;
$L__BB2_5:
	bar.sync 	0;
	setp.gt.u32 	%p5, %r15, 3;
	mov.u32 	%r15, %r9;
	@%p5 bra 	$L__BB2_3;
$L__BB2_6:
	setp.ne.s32 	%p6, %r1, 0;
	@%p6 bra 	$L__BB2_8;
	ld.global.f32 	%f11, [%rd3];
	cvta.to.global.u64 	%rd14, %rd4;
	atom.global.add.f32 	%f12, [%rd14], %f11;
$L__BB2_8:
	ret;

}
	// .globl	_Z19dot_shared_externaljPfS_S_
.visible .entry _Z19dot_shared_externaljPfS_S_(
	.param .u32 _Z19dot_shared_externaljPfS_S__param_0,
	.param .u64 .ptr .align 1 _Z19dot_shared_externaljPfS_S__param_1,
	.param .u64 .ptr .align 1 _Z19dot_shared_externaljPfS_S__param_2,
	.param .u64 .ptr .align 1 _Z19dot_shared_externaljPfS_S__param_3
)
{
	.reg .pred 	%p<7>;
	.reg .b32 	%r<20>;
	.reg .b32 	%f<12>;
	.reg .b64 	%rd<10>;

	ld.param.u32 	%r10, [_Z19dot_shared_externaljPfS_S__param_0];
	ld.param.u64 	%rd3, [_Z19dot_shared_externaljPfS_S__param_1];
	ld.param.u64 	%rd4, [_Z19dot_shared_externaljPfS_S__param_2];
	ld.param.u64 	%rd5, [_Z19dot_shared_externaljPfS_S__param_3];
	mov.u32 	%r1, %tid.x;
	mov.u32 	%r11, %ctaid.x;
	mov.u32 	%r19, %ntid.x;
	mad.lo.s32 	%r18, %r11, %r19, %r1;
	shl.b32 	%r12, %r1, 2;
	mov.u32 	%r13, tmp;
	add.s32 	%r4, %r13, %r12;
	mov.b32 	%r14, 0;
	st.shared.u32 	[%r4], %r14;
	setp.ge.u32 	%p1, %r18, %r10;
	@%p1 bra 	$L__BB3_4;
	mov.u32 	%r15, %nctaid.x;
	mul.lo.s32 	%r5, %r15, %r19;
	cvta.to.global.u64 	%rd1, %rd3;
	cvta.to.global.u64 	%rd2, %rd4;
	mov.f32 	%f11, 0f00000000;
$L__BB3_2:
	mul.wide.u32 	%rd6, %r18, 4;
	add.s64 	%rd7, %rd1, %rd6;
	ld.global.f32 	%f4, [%rd7];
	add.s64 	%rd8, %rd2, %rd6;
	ld.global.f32 	%f5, [%rd8];
	fma.rn.f32 	%f11, %f4, %f5, %f11;
	add.s32 	%r18, %r18, %r5;
	setp.lt.u32 	%p2, %r18, %r10;
	@%p2 bra 	$L__BB3_2;
	st.shared.f32 	[%r4], %f11;
$L__BB3_4:
	bar.sync 	0;
	setp.lt.u32 	%p3, %r19, 2;
	@%p3 bra 	$L__BB3_8;
$L__BB3_5:
	shr.u32 	%r9, %r19, 1;
	setp.ge.u32 	%p4, %r1, %r9;
	@%p4 bra 	$L__BB3_7;
	shl.b32 	%r16, %r9, 2;
	add.s32 	%r17, %r4, %r16;
	ld.shared.f32 	%f6, [%r17];
	ld.shared.f32 	%f7, [%r4];
	add.f32 	%f8, %f6, %f7;
	st.shared.f32 	[%r4], %f8;
$L__BB3_7:
	bar.sync 	0;
	setp.gt.u32 	%p5, %r19, 3;
	mov.u32 	%r19, %r9;
	@%p5 bra 	$L__BB3_5;
$L__BB3_8:
	setp.ne.s32 	%p6, %r1, 0;
	@%p6 bra 	$L__BB3_10;
	ld.shared.f32 	%f9, [tmp];
	cvta.to.global.u64 	%rd9, %rd5;
	atom.global.add.f32 	%f10, [%rd9], %f9;
$L__BB3_10:
	ret;

}
	// .globl	_Z16dot_warp_shufflejPfS_S_
.visible .entry _Z16dot_warp_shufflejPfS_S_(
	.param .u32 _Z16dot_warp_shufflejPfS_S__param_0,
	.param .u64 .ptr .align 1 _Z16dot_warp_shufflejPfS_S__param_1,
	.param .u64 .ptr .align 1 _Z16dot_warp_shufflejPfS_S__param_2,
	.param .u64 .ptr .align 1 _Z16dot_warp_shufflejPfS_S__param_3
)
{
	.reg .pred 	%p<16>;
	.reg .b32 	%r<37>;
	.reg .b32 	%f<31>;
	.reg .b64 	%rd<10>;

	ld.param.u32 	%r12, [_Z16dot_warp_shufflejPfS_S__param_0];
	ld.param.u64 	%rd3, [_Z16dot_warp_shufflejPfS_S__param_1];
	ld.param.u64 	%rd4, [_Z16dot_warp_shufflejPfS_S__param_2];
	ld.param.u64 	%rd5, [_Z16dot_warp_shufflejPfS_S__param_3];
	mov.u32 	%r1, %tid.x;
	mov.u32 	%r2, %ntid.x;
	mov.u32 	%r13, %ctaid.x;
	mad.lo.s32 	%r35, %r2, %r13, %r1;
	add.s32 	%r14, %r2, 31;
	shr.u32 	%r36, %r14, 5;
	and.b32  	%r5, %r1, 31;
	setp.ne.s32 	%p1, %r5, 0;
	shr.u32 	%r15, %r1, 3;
	and.b32  	%r16, %r15, 124;
	mov.u32 	%r17, tmp;
	add.s32 	%r6, %r17, %r16;
	@%p1 bra 	$L__BB4_2;
	mov.b32 	%r18, 0;
	st.shared.u32 	[%r6], %r18;
$L__BB4_2:
	setp.ge.u32 	%p2, %r35, %r12;
	mov.f32 	%f27, 0f00000000;
	@%p2 bra 	$L__BB4_5;
	mov.u32 	%r19, %nctaid.x;
	mul.lo.s32 	%r7, %r19, %r2;
	cvta.to.global.u64 	%rd1, %rd3;
	cvta.to.global.u64 	%rd2, %rd4;
	mov.f32 	%f27, 0f00000000;
$L__BB4_4:
	mul.wide.u32 	%rd6, %r35, 4;
	add.s64 	%rd7, %rd1, %rd6;
	ld.global.f32 	%f12, [%rd7];
	add.s64 	%rd8, %rd2, %rd6;
	ld.global.f32 	%f13, [%rd8];
	fma.rn.f32 	%f27, %f12, %f13, %f27;
	add.s32 	%r35, %r35, %r7;
	setp.lt.u32 	%p3, %r35, %r12;
	@%p3 bra 	$L__BB4_4;
$L__BB4_5:
	setp.ne.s32 	%p4, %r5, 0;
	bar.warp.sync 	-1;
	mov.b32 	%r20, %f27;
	shfl.sync.down.b32	%r21|%p5, %r20, 16, 31, -1;
	mov.b32 	%f14, %r21;
	add.f32 	%f15, %f27, %f14;
	mov.b32 	%r22, %f15;
	shfl.sync.down.b32	%r23|%p6, %r22, 8, 31, -1;
	mov.b32 	%f16, %r23;
	add.f32 	%f17, %f15, %f16;
	mov.b32 	%r24, %f17;
	shfl.sync.down.b32	%r25|%p7, %r24, 4, 31, -1;
	mov.b32 	%f18, %r25;
	add.f32 	%f19, %f17, %f18;
	mov.b32 	%r26, %f19;
	shfl.sync.down.b32	%r27|%p8, %r26, 2, 31, -1;
	mov.b32 	%f20, %r27;
	add.f32 	%f21, %f19, %f20;
	mov.b32 	%r28, %f21;
	shfl.sync.down.b32	%r29|%p9, %r28, 1, 31, -1;
	mov.b32 	%f22, %r29;
	add.f32 	%f4, %f21, %f22;
	@%p4 bra 	$L__BB4_7;
	st.shared.f32 	[%r6], %f4;
$L__BB4_7:
	bar.sync 	0;
	setp.gt.u32 	%p10, %r1, 31;
	@%p10 bra 	$L__BB4_14;
	setp.ge.u32 	%p11, %r5, %r36;
	mov.f32 	%f30, 0f00000000;
	@%p11 bra 	$L__BB4_10;
	shl.b32 	%r30, %r5, 2;
	add.s32 	%r32, %r17, %r30;
	ld.shared.f32 	%f30, [%r32];
$L__BB4_10:
	setp.lt.u32 	%p12, %r2, 33;
	@%p12 bra 	$L__BB4_12;
$L__BB4_11:
	shr.u32 	%r11, %r36, 1;
	mov.b32 	%r33, %f30;
	shfl.sync.down.b32	%r34|%p13, %r33, %r11, 31, -1;
	mov.b32 	%f24, %r34;
	add.f32 	%f30, %f30, %f24;
	setp.gt.u32 	%p14, %r36, 3;
	mov.u32 	%r36, %r11;
	@%p14 bra 	$L__BB4_11;
$L__BB4_12:
	setp.ne.s32 	%p15, %r5, 0;
	@%p15 bra 	$L__BB4_14;
	cvta.to.global.u64 	%rd9, %rd5;
	atom.global.add.f32 	%f25, [%rd9], %f30;
$L__BB4_14:
	ret;

}
	// .globl	_Z15transpose_naivejjPfS_
.visible .entry _Z15transpose_naivejjPfS_(
	.param .u32 _Z15transpose_naivejjPfS__param_0,
	.param .u32 _Z15transpose_naivejjPfS__param_1,
	.param .u64 .ptr .align 1 _Z15transpose_naivejjPfS__param_2,
	.param .u64 .ptr .align 1 _Z15transpose_naivejjPfS__param_3
)
{
	.reg .pred 	%p<2>;
	.reg .b32 	%r<16>;
	.reg .b32 	%f<2>;
	.reg .b64 	%rd<9>;

	ld.param.u32 	%r3, [_Z15transpose_naivejjPfS__param_0];
	ld.param.u32 	%r5, [_Z15transpose_naivejjPfS__param_1];
	ld.param.u64 	%rd1, [_Z15transpose_naivejjPfS__param_2];
	ld.param.u64 	%rd2, [_Z15transpose_naivejjPfS__param_3];
	mov.u32 	%r6, %ntid.x;
	mov.u32 	%r7, %ctaid.x;
	mov.u32 	%r8, %tid.x;
	mad.lo.s32 	%r1, %r6, %r7, %r8;
	mov.u32 	%r9, %ntid.y;
	mov.u32 	%r10, %ctaid.y;
	mov.u32 	%r11, %tid.y;
	mad.lo.s32 	%r12, %r9, %r10, %r11;
	max.u32 	%r13, %r1, %r12;
	setp.ge.u32 	%p1, %r13, %r5;
	@%p1 bra 	$L__BB5_2;
	cvta.to.global.u64 	%rd3, %rd1;
	cvta.to.global.u64 	%rd4, %rd2;
	mad.lo.s32 	%r14, %r5, %r12, %r1;
	mul.wide.u32 	%rd5, %r14, 4;
	add.s64 	%rd6, %rd3, %rd5;
	ld.global.f32 	%f1, [%rd6];
	mad.lo.s32 	%r15, %r1, %r3, %r12;
	mul.wide.u32 	%rd7, %r15, 4;
	add.s64 	%rd8, %rd4, %rd7;
	st.global.f32 	[%rd8], %f1;
$L__BB5_2:
	ret;

}
	// .globl	_Z11sgemm_naivejjjPfS_S_
.visible .entry _Z11sgemm_naivejjjPfS_S_(
	.param .u32 _Z11sgemm_naivejjjPfS_S__param_0,
	.param .u32 _Z11sgemm_naivejjjPfS_S__param_1,
	.param .u32 _Z11sgemm_naivejjjPfS_S__param_2,
	.param .u64 .ptr .align 1 _Z11sgemm_naivejjjPfS_S__param_3,
	.param .u64 .ptr .align 1 _Z11sgemm_naivejjjPfS_S__param_4,
	.param .u64 .ptr .align 1 _Z11sgemm_naivejjjPfS_S__param_5
)
{
	.reg .pred 	%p<13>;
	.reg .b32 	%r<94>;
	.reg .b32 	%f<68>;
	.reg .b64 	%rd<69>;

	ld.param.u32 	%r46, [_Z11sgemm_naivejjjPfS_S__param_0];
	ld.param.u32 	%r44, [_Z11sgemm_naivejjjPfS_S__param_1];
	ld.param.u32 	%r45, [_Z11sgemm_naivejjjPfS_S__param_2];
	ld.param.u64 	%rd4, [_Z11sgemm_naivejjjPfS_S__param_3];
	ld.param.u64 	%rd5, [_Z11sgemm_naivejjjPfS_S__param_4];
	ld.param.u64 	%rd3, [_Z11sgemm_naivejjjPfS_S__param_5];
	cvta.to.global.u64 	%rd1, %rd5;
	cvta.to.global.u64 	%rd2, %rd4;
	mov.u32 	%r48, %ctaid.x;
	mov.u32 	%r49, %ntid.x;
	mul.lo.s32 	%r1, %r48, %r49;
	mov.u32 	%r2, %tid.x;
	add.s32 	%r3, %r1, %r2;
	mov.u32 	%r50, %ctaid.y;
	mov.u32 	%r51, %ntid.y;
	mov.u32 	%r52, %tid.y;
	mad.lo.s32 	%r53, %r50, %r51, %r52;
	setp.ge.u32 	%p1, %r3, %r45;
	setp.ge.u32 	%p2, %r53, %r46;
	or.pred  	%p3, %p1, %p2;
	@%p3 bra 	$L__BB6_14;
	setp.eq.s32 	%p4, %r44, 0;
	mov.f32 	%f67, 0f00000000;
	@%p4 bra 	$L__BB6_13;
	mul.lo.s32 	%r5, %r44, %r53;
	and.b32  	%r6, %r44, 7;
	setp.lt.u32 	%p5, %r44, 8;
	mov.f32 	%f67, 0f00000000;
	mov.b32 	%r92, 0;
	@%p5 bra 	$L__BB6_5;
	and.b32  	%r92, %r44, -8;
	neg.s32 	%r90, %r92;
	add.s32 	%r55, %r2, %r45;
	add.s32 	%r89, %r55, %r1;
	shl.b32 	%r10, %r45, 3;
	shl.b32 	%r56, %r45, 1;
	add.s32 	%r88, %r3, %r56;
	mad.lo.s32 	%r87, %r45, 3, %r3;
	shl.b32 	%r57, %r45, 2;
	add.s32 	%r86, %r3, %r57;
	mad.lo.s32 	%r85, %r45, 5, %r3;
	mad.lo.s32 	%r84, %r45, 6, %r3;
	mad.lo.s32 	%r83, %r45, 7, %r3;
	add.s32 	%r81, %r5, 3;
	mov.f32 	%f67, 0f00000000;
	mov.u32 	%r82, %r3;
$L__BB6_4:
	.pragma "nounroll";
	add.s32 	%r58, %r81, -3;
	mul.wide.u32 	%rd6, %r58, 4;
	add.s64 	%rd7, %rd2, %rd6;
	ld.global.f32 	%f17, [%rd7];
	mul.wide.u32 	%rd8, %r82, 4;
	add.s64 	%rd9, %rd1, %rd8;
	ld.global.f32 	%f18, [%rd9];
	fma.rn.f32 	%f19, %f17, %f18, %f67;
	add.s32 	%r59, %r81, -2;
	mul.wide.u32 	%rd10, %r59, 4;
	add.s64 	%rd11, %rd2, %rd10;
	ld.global.f32 	%f20, [%rd11];
	mul.wide.u32 	%rd12, %r89, 4;
	add.s64 	%rd13, %rd1, %rd12;
	ld.global.f32 	%f21, [%rd13];
	fma.rn.f32 	%f22, %f20, %f21, %f19;
	add.s32 	%r60, %r81, -1;
	mul.wide.u32 	%rd14, %r60, 4;
	add.s64 	%rd15, %rd2, %rd14;
	ld.global.f32 	%f23, [%rd15];
	mul.wide.u32 	%rd16, %r88, 4;
	add.s64 	%rd17, %rd1, %rd16;
	ld.global.f32 	%f24, [%rd17];
	fma.rn.f32 	%f25, %f23, %f24, %f22;
	add.s32 	%r61, %r81, 4;
	mul.wide.u32 	%rd18, %r81, 4;
	add.s64 	%rd19, %rd2, %rd18;
	ld.global.f32 	%f26, [%rd19];
	mul.wide.u32 	%rd20, %r87, 4;
	add.s64 	%rd21, %rd1, %rd20;
	ld.global.f32 	%f27, [%rd21];
	fma.rn.f32 	%f28, %f26, %f27, %f25;
	add.s32 	%r62, %r81, 1;
	mul.wide.u32 	%rd22, %r62, 4;
	add.s64 	%rd23, %rd2, %rd22;
	ld.global.f32 	%f29, [%rd23];
	mul.wide.u32 	%rd24, %r86, 4;
	add.s64 	%rd25, %rd1, %rd24;
	ld.global.f32 	%f30, [%rd25];
	fma.rn.f32 	%f31, %f29, %f30, %f28;
	add.s32 	%r63, %r81, 2;
	mul.wide.u32 	%rd26, %r63, 4;
	add.s64 	%rd27, %rd2, %rd26;
	ld.global.f32 	%f32, [%rd27];
	mul.wide.u32 	%rd28, %r85, 4;
	add.s64 	%rd29, %rd1, %rd28;
	ld.global.f32 	%f33, [%rd29];
	fma.rn.f32 	%f34, %f32, %f33, %f31;
	add.s32 	%r64, %r81, 3;
	mul.wide.u32 	%rd30, %r64, 4;
	add.s64 	%rd31, %rd2, %rd30;
	ld.global.f32 	%f35, [%rd31];
	mul.wide.u32 	%rd32, %r84, 4;
	add.s64 	%rd33, %rd1, %rd32;
	ld.global.f32 	%f36, [%rd33];
	fma.rn.f32 	%f37, %f35, %f36, %f34;
	mul.wide.u32 	%rd34, %r61, 4;
	add.s64 	%rd35, %rd2, %rd34;
	ld.global.f32 	%f38, [%rd35];
	mul.wide.u32 	%rd36, %r83, 4;
	add.s64 	%rd37, %rd1, %rd36;
	ld.global.f32 	%f39, [%rd37];
	fma.rn.f32 	%f67, %f38, %f39, %f37;
	add.s32 	%r90, %r90, 8;
	add.s32 	%r89, %r89, %r10;
	add.s32 	%r88, %r88, %r10;
	add.s32 	%r87, %r87, %r10;
	add.s32 	%r86, %r86, %r10;
	add.s32 	%r85, %r85, %r10;
	add.s32 	%r84, %r84, %r10;
	add.s32 	%r83, %r83, %r10;
	add.s32 	%r82, %r82, %r10;
	add.s32 	%r81, %r81, 8;
	setp.ne.s32 	%p6, %r90, 0;
	@%p6 bra 	$L__BB6_4;
$L__BB6_5:
	setp.eq.s32 	%p7, %r6, 0;
	@%p7 bra 	$L__BB6_13;
	and.b32  	%r39, %r44, 3;
	setp.lt.u32 	%p8, %r6, 4;
	@%p8 bra 	$L__BB6_8;
	add.s32 	%r65, %r92, %r5;
	mul.wide.u32 	%rd38, %r65, 4;
	add.s64 	%rd39, %rd2, %rd38;
	ld.global.f32 	%f41, [%rd39];
	mad.lo.s32 	%r66, %r92, %r45, %r3;
	mul.wide.u32 	%rd40, %r66, 4;
	add.s64 	%rd41, %rd1, %rd40;
	ld.global.f32 	%f42, [%rd41];
	fma.rn.f32 	%f43, %f41, %f42, %f67;
	add.s32 	%r67, %r65, 1;
	mul.wide.u32 	%rd42, %r67, 4;
	add.s64 	%rd43, %rd2, %rd42;
	ld.global.f32 	%f44, [%rd43];
	add.s32 	%r68, %r66, %r45;
	mul.wide.u32 	%rd44, %r68, 4;
	add.s64 	%rd45, %rd1, %rd44;
	ld.global.f32 	%f45, [%rd45];
	fma.rn.f32 	%f46, %f44, %f45, %f43;
	add.s32 	%r69, %r65, 2;
	mul.wide.u32 	%rd46, %r69, 4;
	add.s64 	%rd47, %rd2, %rd46;
	ld.global.f32 	%f47, [%rd47];
	add.s32 	%r70, %r68, %r45;
	mul.wide.u32 	%rd48, %r70, 4;
	add.s64 	%rd49, %rd1, %rd48;
	ld.global.f32 	%f48, [%rd49];
	fma.rn.f32 	%f49, %f47, %f48, %f46;
	add.s32 	%r71, %r65, 3;
	mul.wide.u32 	%rd50, %r71, 4;
	add.s64 	%rd51, %rd2, %rd50;
	ld.global.f32 	%f50, [%rd51];
	add.s32 	%r72, %r70, %r45;
	mul.wide.u32 	%rd52, %r72, 4;
	add.s64 	%rd53, %rd1, %rd52;
	ld.global.f32 	%f51, [%rd53];
	fma.rn.f32 	%f67, %f50, %f51, %f49;
	add.s32 	%r92, %r92, 4;
$L__BB6_8:
	setp.eq.s32 	%p9, %r39, 0;
	@%p9 bra 	$L__BB6_13;
	setp.eq.s32 	%p10, %r39, 1;
	@%p10 bra 	$L__BB6_11;
	add.s32 	%r73, %r92, %r5;
	mul.wide.u32 	%rd54, %r73, 4;
	add.s64 	%rd55, %rd2, %rd54;
	ld.global.f32 	%f53, [%rd55];
	mad.lo.s32 	%r74, %r92, %r45, %r3;
	mul.wide.u32 	%rd56, %r74, 4;
	add.s64 	%rd57, %rd1, %rd56;
	ld.global.f32 	%f54, [%rd57];
	fma.rn.f32 	%f55, %f53, %f54, %f67;
	add.s32 	%r75, %r73, 1;
	mul.wide.u32 	%rd58, %r75, 4;
	add.s64 	%rd59, %rd2, %rd58;
	ld.global.f32 	%f56, [%rd59];
	add.s32 	%r76, %r74, %r45;
	mul.wide.u32 	%rd60, %r76, 4;
	add.s64 	%rd61, %rd1, %rd60;
	ld.global.f32 	%f57, [%rd61];
	fma.rn.f32 	%f67, %f56, %f57, %f55;
	add.s32 	%r92, %r92, 2;
$L__BB6_11:
	and.b32  	%r77, %r44, 1;
	setp.eq.b32 	%p11, %r77, 1;
	not.pred 	%p12, %p11;
	@%p12 bra 	$L__BB6_13;
	add.s32 	%r78, %r92, %r5;
	mul.wide.u32 	%rd62, %r78, 4;
	add.s64 	%rd63, %rd2, %rd62;
	ld.global.f32 	%f58, [%rd63];
	mad.lo.s32 	%r79, %r92, %r45, %r3;
	mul.wide.u32 	%rd64, %r79, 4;
	add.s64 	%rd65, %rd1, %rd64;
	ld.global.f32 	%f59, [%rd65];
	fma.rn.f32 	%f67, %f58, %f59, %f67;
$L__BB6_13:
	mad.lo.s32 	%r80, %r45, %r53, %r3;
	cvta.to.global.u64 	%rd66, %rd3;
	mul.wide.u32 	%rd67, %r80, 4;
	add.s64 	%rd68, %rd66, %rd67;
	st.global.f32 	[%rd68], %f67;
$L__BB6_14:
	ret;

}


// ===== COMPILED SASS (sm_100) =====

	.target	sm_100

	.elftype	@"ET_EXEC"


//--------------------- .note.nv.tkinfo           --------------------------
	.section	.note.nv.tkinfo,"",@"SHT_NOTE"
	.sectionflags	@"SHF_NOTE_NV_TKINFO"
	.tkinfo
        /*0018*/ 	.word	0x00000002
        /*0030*/ 	.string	""
        /*0030*/ 	.string	"ptxas"
        /*0030*/ 	.string	"Cuda compilation tools, release 13.0, V13.0.88"
        /*0030*/ 	.string	"Build cuda_13.0.r13.0/compiler.36424714_0"
        /*0030*/ 	.string	"-arch sm_100 -m 64 "



//--------------------- .note.nv.cuinfo           --------------------------
	.section	.note.nv.cuinfo,"",@"SHT_NOTE"
	.sectionflags	@"SHF_NOTE_NV_CUINFO"
        /*0018*/ 	.short	0x0002
        /*001a*/ 	.short	0x0064
        /*001c*/ 	.short	0x0082
	.zero		2


//--------------------- .nv.info                  --------------------------
	.section	.nv.info,"",@"SHT_CUDA_INFO"
	.align	4


	//----- nvinfo : EIATTR_REGCOUNT
	.align		4
        /*0000*/ 	.byte	0x04, 0x2f
        /*0002*/ 	.short	(.L_1 - .L_0)
	.align		4
.L_0:
        /*0004*/ 	.word	index@(_Z3addjPfS_S_)
        /*0008*/ 	.word	0x00000012


	//----- nvinfo : EIATTR_FRAME_SIZE
	.align		4
.L_1:
        /*000c*/ 	.byte	0x04, 0x11
        /*000e*/ 	.short	(.L_3 - .L_2)
	.align		4
.L_2:
        /*0010*/ 	.word	index@(_Z3addjPfS_S_)
        /*0014*/ 	.word	0x00000000


	//----- nvinfo : EIATTR_REGCOUNT
	.align		4
.L_3:
        /*0018*/ 	.byte	0x04, 0x2f
        /*001a*/ 	.short	(.L_5 - .L_4)
	.align		4
.L_4:
        /*001c*/ 	.word	index@(_Z10add_float4jPfS_S_)
        /*0020*/ 	.word	0x00000016


	//----- nvinfo : EIATTR_FRAME_SIZE
	.align		4
.L_5:
        /*0024*/ 	.byte	0x04, 0x11
        /*0026*/ 	.short	(.L_7 - .L_6)
	.align		4
.L_6:
        /*0028*/ 	.word	index@(_Z10add_float4jPfS_S_)
        /*002c*/ 	.word	0x00000000


	//----- nvinfo : EIATTR_REGCOUNT
	.align		4
.L_7:
        /*0030*/ 	.byte	0x04, 0x2f
        /*0032*/ 	.short	(.L_9 - .L_8)
	.align		4
.L_8:
        /*0034*/ 	.word	index@(_Z3dotjPfS_S_)
        /*0038*/ 	.word	0x00000016


	//----- nvinfo : EIATTR_FRAME_SIZE
	.align		4
.L_9:
        /*003c*/ 	.byte	0x04, 0x11
        /*003e*/ 	.short	(.L_11 - .L_10)
	.align		4
.L_10:
        /*0040*/ 	.word	index@(_Z3dotjPfS_S_)
        /*0044*/ 	.word	0x00000000


	//----- nvinfo : EIATTR_REGCOUNT
	.align		4
.L_11:
        /*0048*/ 	.byte	0x04, 0x2f
        /*004a*/ 	.short	(.L_13 - .L_12)
	.align		4
.L_12:
        /*004c*/ 	.word	index@(_Z19dot_shared_externaljPfS_S_)
        /*0050*/ 	.word	0x00000012


	//----- nvinfo : EIATTR_FRAME_SIZE
	.align		4
.L_13:
        /*0054*/ 	.byte	0x04, 0x11
        /*0056*/ 	.short	(.L_15 - .L_14)
	.align		4
.L_14:
        /*0058*/ 	.word	index@(_Z19dot_shared_externaljPfS_S_)
        /*005c*/ 	.word	0x00000000


	//----- nvinfo : EIATTR_REGCOUNT
	.align		4
.L_15:
        /*0060*/ 	.byte	0x04, 0x2f
        /*0062*/ 	.short	(.L_17 - .L_16)
	.align		4
.L_16:
        /*0064*/ 	.word	index@(_Z16dot_warp_shufflejPfS_S_)
        /*0068*/ 	.word	0x00000010


	//----- nvinfo : EIATTR_FRAME_SIZE
	.align		4
.L_17:
        /*006c*/ 	.byte	0x04, 0x11
        /*006e*/ 	.short	(.L_19 - .L_18)
	.align		4
.L_18:
        /*0070*/ 	.word	index@(_Z16dot_warp_shufflejPfS_S_)
        /*0074*/ 	.word	0x00000000


	//----- nvinfo : EIATTR_REGCOUNT
	.align		4
.L_19:
        /*0078*/ 	.byte	0x04, 0x2f
        /*007a*/ 	.short	(.L_21 - .L_20)
	.align		4
.L_20:
        /*007c*/ 	.word	index@(_Z15transpose_naivejjPfS_)
        /*0080*/ 	.word	0x0000000a


	//----- nvinfo : EIATTR_FRAME_SIZE
	.align		4
.L_21:
        /*0084*/ 	.byte	0x04, 0x11
        /*0086*/ 	.short	(.L_23 - .L_22)
	.align		4
.L_22:
        /*0088*/ 	.word	index@(_Z15transpose_naivejjPfS_)
        /*008c*/ 	.word	0x00000000


	//----- nvinfo : EIATTR_REGCOUNT
	.align		4
.L_23:
        /*0090*/ 	.byte	0x04, 0x2f
        /*0092*/ 	.short	(.L_25 - .L_24)
	.align		4
.L_24:
        /*0094*/ 	.word	index@(_Z11sgemm_naivejjjPfS_S_)
        /*0098*/ 	.word	0x00000020


	//----- nvinfo : EIATTR_FRAME_SIZE
	.align		4
.L_25:
        /*009c*/ 	.byte	0x04, 0x11
        /*009e*/ 	.short	(.L_27 - .L_26)
	.align		4
.L_26:
        /*00a0*/ 	.word	index@(_Z11sgemm_naivejjjPfS_S_)
        /*00a4*/ 	.word	0x00000000


	//----- nvinfo : EIATTR_MIN_STACK_SIZE
	.align		4
.L_27:
        /*00a8*/ 	.byte	0x04, 0x12
        /*00aa*/ 	.short	(.L_29 - .L_28)
	.align		4
.L_28:
        /*00ac*/ 	.word	index@(_Z11sgemm_naivejjjPfS_S_)
        /*00b0*/ 	.word	0x00000000


	//----- nvinfo : EIATTR_MIN_STACK_SIZE
	.align		4
.L_29:
        /*00b4*/ 	.byte	0x04, 0x12
        /*00b6*/ 	.short	(.L_31 - .L_30)
	.align		4
.L_30:
        /*00b8*/ 	.word	index@(_Z15transpose_naivejjPfS_)
        /*00bc*/ 	.word	0x00000000


	//----- nvinfo : EIATTR_MIN_STACK_SIZE
	.align		4
.L_31:
        /*00c0*/ 	.byte	0x04, 0x12
        /*00c2*/ 	.short	(.L_33 - .L_32)
	.align		4
.L_32:
        /*00c4*/ 	.word	index@(_Z16dot_warp_shufflejPfS_S_)
        /*00c8*/ 	.word	0x00000000


	//----- nvinfo : EIATTR_MIN_STACK_SIZE
	.align		4
.L_33:
        /*00cc*/ 	.byte	0x04, 0x12
        /*00ce*/ 	.short	(.L_35 - .L_34)
	.align		4
.L_34:
        /*00d0*/ 	.word	index@(_Z19dot_shared_externaljPfS_S_)
        /*00d4*/ 	.word	0x00000000


	//----- nvinfo : EIATTR_MIN_STACK_SIZE
	.align		4
.L_35:
        /*00d8*/ 	.byte	0x04, 0x12
        /*00da*/ 	.short	(.L_37 - .L_36)
	.align		4
.L_36:
        /*00dc*/ 	.word	index@(_Z3dotjPfS_S_)
        /*00e0*/ 	.word	0x00000000


	//----- nvinfo : EIATTR_MIN_STACK_SIZE
	.align		4
.L_37:
        /*00e4*/ 	.byte	0x04, 0x12
        /*00e6*/ 	.short	(.L_39 - .L_38)
	.align		4
.L_38:
        /*00e8*/ 	.word	index@(_Z10add_float4jPfS_S_)
        /*00ec*/ 	.word	0x00000000


	//----- nvinfo : EIATTR_MIN_STACK_SIZE
	.align		4
.L_39:
        /*00f0*/ 	.byte	0x04, 0x12
        /*00f2*/ 	.short	(.L_41 - .L_40)
	.align		4
.L_40:
        /*00f4*/ 	.word	index@(_Z3addjPfS_S_)
        /*00f8*/ 	.word	0x00000000
.L_41:


//--------------------- .nv.compat                --------------------------
	.section	.nv.compat,"",@"SHT_CUDA_COMPAT_INFO"
	.align	4
        /*0000*/ 	.byte	0x02, 0x09, 0x00, 0x00, 0x02, 0x02, 0x01, 0x00, 0x02, 0x05, 0x05, 0x00, 0x03, 0x07, 0x01, 0x01
        /*0010*/ 	.byte	0x02, 0x03, 0x00, 0x00, 0x02, 0x06, 0x01, 0x00, 0x04, 0x0b, 0x08, 0x00, 0x09, 0x00, 0x00, 0x00
        /*0020*/ 	.byte	0x00, 0x00, 0x00, 0x00


//--------------------- .nv.info._Z11sgemm_naivejjjPfS_S_ --------------------------
	.section	.nv.info._Z11sgemm_naivejjjPfS_S_,"",@"SHT_CUDA_INFO"
	.sectionflags	@""
	.align	4


	//----- nvinfo : EIATTR_CUDA_API_VERSION
	.align		4
        /*0000*/ 	.byte	0x04, 0x37
        /*0002*/ 	.short	(.L_43 - .L_42)
.L_42:
        /*0004*/ 	.word	0x00000082


	//----- nvinfo : EIATTR_KPARAM_INFO
	.align		4
.L_43:
        /*0008*/ 	.byte	0x04, 0x17
        /*000a*/ 	.short	(.L_45 - .L_44)
.L_44:
        /*000c*/ 	.word	0x00000000
        /*0010*/ 	.short	0x0005
        /*0012*/ 	.short	0x0020
        /*0014*/ 	.byte	0x00, 0xf5, 0x21, 0x00


	//----- nvinfo : EIATTR_KPARAM_INFO
	.align		4
.L_45:
        /*0018*/ 	.byte	0x04, 0x17
        /*001a*/ 	.short	(.L_47 - .L_46)
.L_46:
        /*001c*/ 	.word	0x00000000
        /*0020*/ 	.short	0x0004
        /*0022*/ 	.short	0x0018
        /*0024*/ 	.byte	0x00, 0xf5, 0x21, 0x00


	//----- nvinfo : EIATTR_KPARAM_INFO
	.align		4
.L_47:
        /*0028*/ 	.byte	0x04, 0x17
        /*002a*/ 	.short	(.L_49 - .L_48)
.L_48:
        /*002c*/ 	.word	0x00000000
        /*0030*/ 	.short	0x0003
        /*0032*/ 	.short	0x0010
        /*0034*/ 	.byte	0x00, 0xf5, 0x21, 0x00


	//----- nvinfo : EIATTR_KPARAM_INFO
	.align		4
.L_49:
        /*0038*/ 	.byte	0x04, 0x17
        /*003a*/ 	.short	(.L_51 - .L_50)
.L_50:
        /*003c*/ 	.word	0x00000000
        /*0040*/ 	.short	0x0002
        /*0042*/ 	.short	0x0008
        /*0044*/ 	.byte	0x00, 0xf0, 0x11, 0x00


	//----- nvinfo : EIATTR_KPARAM_INFO
	.align		4
.L_51:
        /*0048*/ 	.byte	0x04, 0x17
        /*004a*/ 	.short	(.L_53 - .L_52)
.L_52:
        /*004c*/ 	.word	0x00000000
        /*0050*/ 	.short	0x0001
        /*0052*/ 	.short	0x0004
        /*0054*/ 	.byte	0x00, 0xf0, 0x11, 0x00


	//----- nvinfo : EIATTR_KPARAM_INFO
	.align		4
.L_53:
        /*0058*/ 	.byte	0x04, 0x17
        /*005a*/ 	.short	(.L_55 - .L_54)
.L_54:
        /*005c*/ 	.word	0x00000000
        /*0060*/ 	.short	0x0000
        /*0062*/ 	.short	0x0000
        /*0064*/ 	.byte	0x00, 0xf0, 0x11, 0x00


	//----- nvinfo : EIATTR_SPARSE_MMA_MASK
	.align		4
.L_55:
        /*0068*/ 	.byte	0x03, 0x50
        /*006a*/ 	.short	0x0000


	//----- nvinfo : EIATTR_MAXREG_COUNT
	.align		4
        /*006c*/ 	.byte	0x03, 0x1b
        /*006e*/ 	.short	0x00ff


	//----- nvinfo : EIATTR_MERCURY_ISA_VERSION
	.align		4
        /*0070*/ 	.byte	0x03, 0x5f
        /*0072*/ 	.short	0x0101


	//----- nvinfo : EIATTR_VRC_CTA_INIT_COUNT
	.align		4
        /*0074*/ 	.byte	0x02, 0x4a
	.zero		1
	.zero		1


	//----- nvinfo : EIATTR_EXIT_INSTR_OFFSETS
	.align		4
        /*0078*/ 	.byte	0x04, 0x1c
        /*007a*/ 	.short	(.L_57 - .L_56)


	//   ....[0]....
.L_56:
        /*007c*/ 	.word	0x000000e0


	//   ....[1]....
        /*0080*/ 	.word	0x00000a90


	//----- nvinfo : EIATTR_CBANK_PARAM_SIZE
	.align		4
.L_57:
        /*0084*/ 	.byte	0x03, 0x19
        /*0086*/ 	.short	0x0028


	//----- nvinfo : EIATTR_PARAM_CBANK
	.align		4
        /*0088*/ 	.byte	0x04, 0x0a
        /*008a*/ 	.short	(.L_59 - .L_58)
	.align		4
.L_58:
        /*008c*/ 	.word	index@(.nv.constant0._Z11sgemm_naivejjjPfS_S_)
        /*0090*/ 	.short	0x0380
        /*0092*/ 	.short	0x0028


	//----- nvinfo : EIATTR_SW_WAR
	.align		4
.L_59:
        /*0094*/ 	.byte	0x04, 0x36
        /*0096*/ 	.short	(.L_61 - .L_60)
.L_60:
        /*0098*/ 	.word	0x00000008
.L_61:


//--------------------- .nv.info._Z15transpose_naivejjPfS_ --------------------------
	.section	.nv.info._Z15transpose_naivejjPfS_,"",@"SHT_CUDA_INFO"
	.sectionflags	@""
	.align	4


	//----- nvinfo : EIATTR_CUDA_API_VERSION
	.align		4
        /*0000*/ 	.byte	0x04, 0x37
        /*0002*/ 	.short	(.L_63 - .L_62)
.L_62:
        /*0004*/ 	.word	0x00000082


	//----- nvinfo : EIATTR_KPARAM_INFO
	.align		4
.L_63:
        /*0008*/ 	.byte	0x04, 0x17
        /*000a*/ 	.short	(.L_65 - .L_64)
.L_64:
        /*000c*/ 	.word	0x00000000
        /*0010*/ 	.short	0x0003
        /*0012*/ 	.short	0x0010
        /*0014*/ 	.byte	0x00, 0xf5, 0x21, 0x00


	//----- nvinfo : EIATTR_KPARAM_INFO
	.align		4
.L_65:
        /*0018*/ 	.byte	0x04, 0x17
        /*001a*/ 	.short	(.L_67 - .L_66)
.L_66:
        /*001c*/ 	.word	0x00000000
        /*0020*/ 	.short	0x0002
        /*0022*/ 	.short	0x0008
        /*0024*/ 	.byte	0x00, 0xf5, 0x21, 0x00


	//----- nvinfo : EIATTR_KPARAM_INFO
	.align		4
.L_67:
        /*0028*/ 	.byte	0x04, 0x17
        /*002a*/ 	.short	(.L_69 - .L_68)
.L_68:
        /*002c*/ 	.word	0x00000000
        /*0030*/ 	.short	0x0001
        /*0032*/ 	.short	0x0004
        /*0034*/ 	.byte	0x00, 0xf0, 0x11, 0x00


	//----- nvinfo : EIATTR_KPARAM_INFO
	.align		4
.L_69:
        /*0038*/ 	.byte	0x04, 0x17
        /*003a*/ 	.short	(.L_71 - .L_70)
.L_70:
        /*003c*/ 	.word	0x00000000
        /*0040*/ 	.short	0x0000
        /*0042*/ 	.short	0x0000
        /*0044*/ 	.byte	0x00, 0xf0, 0x11, 0x00


	//----- nvinfo : EIATTR_SPARSE_MMA_MASK
	.align		4
.L_71:
        /*0048*/ 	.byte	0x03, 0x50
        /*004a*/ 	.short	0x0000


	//----- nvinfo : EIATTR_MAXREG_COUNT
	.align		4
        /*004c*/ 	.byte	0x03, 0x1b
        /*004e*/ 	.short	0x00ff


	//----- nvinfo : EIATTR_MERCURY_ISA_VERSION
	.align		4
        /*0050*/ 	.byte	0x03, 0x5f
        /*0052*/ 	.short	0x0101


	//----- nvinfo : EIATTR_VRC_CTA_INIT_COUNT
	.align		4
        /*0054*/ 	.byte	0x02, 0x4a
	.zero		1
	.zero		1


	//----- nvinfo : EIATTR_EXIT_INSTR_OFFSETS
	.align		4
        /*0058*/ 	.byte	0x04, 0x1c
        /*005a*/ 	.short	(.L_73 - .L_72)


	//   ....[0]....
.L_72:
        /*005c*/ 	.word	0x000000c0


	//   ....[1]....
        /*0060*/ 	.word	0x00000170


	//----- nvinfo : EIATTR_CBANK_PARAM_SIZE
	.align		4
.L_73:
        /*0064*/ 	.byte	0x03, 0x19
        /*0066*/ 	.short	0x0018


	//----- nvinfo : EIATTR_PARAM_CBANK
	.align		4
        /*0068*/ 	.byte	0x04, 0x0a
        /*006a*/ 	.short	(.L_75 - .L_74)
	.align		4
.L_74:
        /*006c*/ 	.word	index@(.nv.constant0._Z15transpose_naivejjPfS_)
        /*0070*/ 	.short	0x0380
        /*0072*/ 	.short	0x0018


	//----- nvinfo : EIATTR_SW_WAR
	.align		4
.L_75:
        /*0074*/ 	.byte	0x04, 0x36
        /*0076*/ 	.short	(.L_77 - .L_76)
.L_76:
        /*0078*/ 	.word	0x00000008
.L_77:


//--------------------- .nv.info._Z16dot_warp_shufflejPfS_S_ --------------------------
	.section	.nv.info._Z16dot_warp_shufflejPfS_S_,"",@"SHT_CUDA_INFO"
	.sectionflags	@""
	.align	4


	//----- nvinfo : EIATTR_CUDA_API_VERSION
	.align		4
        /*0000*/ 	.byte	0x04, 0x37
        /*0002*/ 	.short	(.L_79 - .L_78)
.L_78:
        /*0004*/ 	.word	0x00000082


	//----- nvinfo : EIATTR_KPARAM_INFO
	.align		4
.L_79:
        /*0008*/ 	.byte	0x04, 0x17
        /*000a*/ 	.short	(.L_81 - .L_80)
.L_80:
        /*000c*/ 	.word	0x00000000
        /*0010*/ 	.short	0x0003
        /*0012*/ 	.short	0x0018
        /*0014*/ 	.byte	0x00, 0xf5, 0x21, 0x00


	//----- nvinfo : EIATTR_KPARAM_INFO
	.align		4
.L_81:
        /*0018*/ 	.byte	0x04, 0x17
        /*001a*/ 	.short	(.L_83 - .L_82)
.L_82:
        /*001c*/ 	.word	0x00000000
        /*0020*/ 	.short	0x0002
        /*0022*/ 	.short	0x0010
        /*0024*/ 	.byte	0x00, 0xf5, 0x21, 0x00


	//----- nvinfo : EIATTR_KPARAM_INFO
	.align		4
.L_83:
        /*0028*/ 	.byte	0x04, 0x17
        /*002a*/ 	.short	(.L_85 - .L_84)
.L_84:
        /*002c*/ 	.word	0x00000000
        /*0030*/ 	.short	0x0001
        /*0032*/ 	.short	0x0008
        /*0034*/ 	.byte	0x00, 0xf5, 0x21, 0x00


	//----- nvinfo : EIATTR_KPARAM_INFO
	.align		4
.L_85:
        /*0038*/ 	.byte	0x04, 0x17
        /*003a*/ 	.short	(.L_87 - .L_86)
.L_86:
        /*003c*/ 	.word	0x00000000
        /*0040*/ 	.short	0x0000
        /*0042*/ 	.short	0x0000
        /*0044*/ 	.byte	0x00, 0xf0, 0x11, 0x00


	//----- nvinfo : EIATTR_SPARSE_MMA_MASK
	.align		4
.L_87:
        /*0048*/ 	.byte	0x03, 0x50
        /*004a*/ 	.short	0x0000


	//----- nvinfo : EIATTR_MAXREG_COUNT
	.align		4
        /*004c*/ 	.byte	0x03, 0x1b
        /*004e*/ 	.short	0x00ff


	//----- nvinfo : EIATTR_NUM_BARRIERS
	.align		4
        /*0050*/ 	.byte	0x02, 0x4c
        /*0052*/ 	.byte	0x01
	.zero		1


	//----- nvinfo : EIATTR_MERCURY_ISA_VERSION
	.align		4
        /*0054*/ 	.byte	0x03, 0x5f
        /*0056*/ 	.short	0x0101


	//----- nvinfo : EIATTR_COOP_GROUP_MASK_REGIDS
	.align		4
        /*0058*/ 	.byte	0x04, 0x29
        /*005a*/ 	.short	(.L_89 - .L_88)


	//   ....[0]....
.L_88:
        /*005c*/ 	.word	0xffffffff


	//   ....[1]....
        /*0060*/ 	.word	0xffffffff


	//   ....[2]....
        /*0064*/ 	.word	0xffffffff


	//   ....[3]....
        /*0068*/ 	.word	0xffffffff


	//   ....[4]....
        /*006c*/ 	.word	0xffffffff


	//   ....[5]....
        /*0070*/ 	.word	0xffffffff


	//   ....[6]....
        /*0074*/ 	.word	0xffffffff


	//----- nvinfo : EIATTR_COOP_GROUP_INSTR_OFFSETS
	.align		4
.L_89:
        /*0078*/ 	.byte	0x04, 0x28
        /*007a*/ 	.short	(.L_91 - .L_90)


	//   ....[0]....
.L_90:
        /*007c*/ 	.word	0x000001f0


	//   ....[1]....
        /*0080*/ 	.word	0x00000220


	//   ....[2]....
        /*0084*/ 	.word	0x00000240


	//   ....[3]....
        /*0088*/ 	.word	0x00000270


	//   ....[4]....
        /*008c*/ 	.word	0x000002b0


	//   ....[5]....
        /*0090*/ 	.word	0x000002f0


	//   ....[6]....
        /*0094*/ 	.word	0x000003c0


	//----- nvinfo : EIATTR_VRC_CTA_INIT_COUNT
	.align		4
.L_91:
        /*0098*/ 	.byte	0x02, 0x4a
	.zero		1
	.zero		1


	//----- nvinfo : EIATTR_EXIT_INSTR_OFFSETS
	.align		4
        /*009c*/ 	.byte	0x04, 0x1c
        /*009e*/ 	.short	(.L_93 - .L_92)


	//   ....[0]....
.L_92:
        /*00a0*/ 	.word	0x00000320


	//   ....[1]....
        /*00a4*/ 	.word	0x000003f0


	//   ....[2]....
        /*00a8*/ 	.word	0x00000420


	//----- nvinfo : EIATTR_CRS_STACK_SIZE
	.align		4
.L_93:
        /*00ac*/ 	.byte	0x04, 0x1e
        /*00ae*/ 	.short	(.L_95 - .L_94)
.L_94:
        /*00b0*/ 	.word	0x00000000


	//----- nvinfo : EIATTR_CBANK_PARAM_SIZE
	.align		4
.L_95:
        /*00b4*/ 	.byte	0x03, 0x19
        /*00b6*/ 	.short	0x0020


	//----- nvinfo : EIATTR_PARAM_CBANK
	.align		4
        /*00b8*/ 	.byte	0x04, 0x0a
        /*00ba*/ 	.short	(.L_97 - .L_96)
	.align		4
.L_96:
        /*00bc*/ 	.word	index@(.nv.constant0._Z16dot_warp_shufflejPfS_S_)
        /*00c0*/ 	.short	0x0380
        /*00c2*/ 	.short	0x0020


	//----- nvinfo : EIATTR_SW_WAR
	.align		4
.L_97:
        /*00c4*/ 	.byte	0x04, 0x36
        /*00c6*/ 	.short	(.L_99 - .L_98)
.L_98:
        /*00c8*/ 	.word	0x00000008
.L_99:


//--------------------- .nv.info._Z19dot_shared_externaljPfS_S_ --------------------------
	.section	.nv.info._Z19dot_shared_externaljPfS_S_,"",@"SHT_CUDA_INFO"
	.sectionflags	@""
	.align	4


	//----- nvinfo : EIATTR_CUDA_API_VERSION
	.align		4
        /*0000*/ 	.byte	0x04, 0x37
        /*0002*/ 	.short	(.L_101 - .L_100)
.L_100:
        /*0004*/ 	.word	0x00000082


	//----- nvinfo : EIATTR_KPARAM_INFO
	.align		4
.L_101:
        /*0008*/ 	.byte	0x04, 0x17
        /*000a*/ 	.short	(.L_103 - .L_102)
.L_102:
        /*000c*/ 	.word	0x00000000
        /*0010*/ 	.short	0x0003
        /*0012*/ 	.short	0x0018
        /*0014*/ 	.byte	0x00, 0xf5, 0x21, 0x00


	//----- nvinfo : EIATTR_KPARAM_INFO
	.align		4
.L_103:
        /*0018*/ 	.byte	0x04, 0x17
        /*001a*/ 	.short	(.L_105 - .L_104)
.L_104:
        /*001c*/ 	.word	0x00000000
        /*0020*/ 	.short	0x0002
        /*0022*/ 	.short	0x0010
        /*0024*/ 	.byte	0x00, 0xf5, 0x21, 0x00


	//----- nvinfo : EIATTR_KPARAM_INFO
	.align		4
.L_105:
        /*0028*/ 	.byte	0x04, 0x17
        /*002a*/ 	.short	(.L_107 - .L_106)
.L_106:
        /*002c*/ 	.word	0x00000000
        /*0030*/ 	.short	0x0001
        /*0032*/ 	.short	0x0008
        /*0034*/ 	.byte	0x00, 0xf5, 0x21, 0x00


	//----- nvinfo : EIATTR_KPARAM_INFO
	.align		4
.L_107:
        /*0038*/ 	.byte	0x04, 0x17
        /*003a*/ 	.short	(.L_109 - .L_108)
.L_108:
        /*003c*/ 	.word	0x00000000
        /*0040*/ 	.short	0x0000
        /*0042*/ 	.short	0x0000
        /*0044*/ 	.byte	0x00, 0xf0, 0x11, 0x00


	//----- nvinfo : EIATTR_SPARSE_MMA_MASK
	.align		4
.L_109:
        /*0048*/ 	.byte	0x03, 0x50
        /*004a*/ 	.short	0x0000


	//----- nvinfo : EIATTR_MAXREG_COUNT
	.align		4
        /*004c*/ 	.byte	0x03, 0x1b
        /*004e*/ 	.short	0x00ff


	//----- nvinfo : EIATTR_NUM_BARRIERS
	.align		4
        /*0050*/ 	.byte	0x02, 0x4c
        /*0052*/ 	.byte	0x01
	.zero		1


	//----- nvinfo : EIATTR_MERCURY_ISA_VERSION
	.align		4
        /*0054*/ 	.byte	0x03, 0x5f
        /*0056*/ 	.short	0x0101


	//----- nvinfo : EIATTR_VRC_CTA_INIT_COUNT
	.align		4
        /*0058*/ 	.byte	0x02, 0x4a
	.zero		1
	.zero		1


	//----- nvinfo : EIATTR_EXIT_INSTR_OFFSETS
	.align		4
        /*005c*/ 	.byte	0x04, 0x1c
        /*005e*/ 	.short	(.L_111 - .L_110)


	//   ....[0]....
.L_110:
        /*0060*/ 	.word	0x000002f0


	//   ....[1]....
        /*0064*/ 	.word	0x00000360


	//----- nvinfo : EIATTR_CRS_STACK_SIZE
	.align		4
.L_111:
        /*0068*/ 	.byte	0x04, 0x1e
        /*006a*/ 	.short	(.L_113 - .L_112)
.L_112:
        /*006c*/ 	.word	0x00000000


	//----- nvinfo : EIATTR_CBANK_PARAM_SIZE
	.align		4
.L_113:
        /*0070*/ 	.byte	0x03, 0x19
        /*0072*/ 	.short	0x0020


	//----- nvinfo : EIATTR_PARAM_CBANK
	.align		4
        /*0074*/ 	.byte	0x04, 0x0a
        /*0076*/ 	.short	(.L_115 - .L_114)
	.align		4
.L_114:
        /*0078*/ 	.word	index@(.nv.constant0._Z19dot_shared_externaljPfS_S_)
        /*007c*/ 	.short	0x0380
        /*007e*/ 	.short	0x0020


	//----- nvinfo : EIATTR_SW_WAR
	.align		4
.L_115:
        /*0080*/ 	.byte	0x04, 0x36
        /*0082*/ 	.short	(.L_117 - .L_116)
.L_116:
        /*0084*/ 	.word	0x00000008
.L_117:


//--------------------- .nv.info._Z3dotjPfS_S_    --------------------------
	.section	.nv.info._Z3dotjPfS_S_,"",@"SHT_CUDA_INFO"
	.sectionflags	@""
	.align	4


	//----- nvinfo : EIATTR_CUDA_API_VERSION
	.align		4
        /*0000*/ 	.byte	0x04, 0x37
        /*0002*/ 	.short	(.L_119 - .L_118)
.L_118:
        /*0004*/ 	.word	0x00000082


	//----- nvinfo : EIATTR_KPARAM_INFO
	.align		4
.L_119:
        /*0008*/ 	.byte	0x04, 0x17
        /*000a*/ 	.short	(.L_121 - .L_120)
.L_120:
        /*000c*/ 	.word	0x00000000
        /*0010*/ 	.short	0x0003
        /*0012*/ 	.short	0x0018
        /*0014*/ 	.byte	0x00, 0xf5, 0x21, 0x00


	//----- nvinfo : EIATTR_KPARAM_INFO
	.align		4
.L_121:
        /*0018*/ 	.byte	0x04, 0x17
        /*001a*/ 	.short	(.L_123 - .L_122)
.L_122:
        /*001c*/ 	.word	0x00000000
        /*0020*/ 	.short	0x0002
        /*0022*/ 	.short	0x0010
        /*0024*/ 	.byte	0x00, 0xf5, 0x21, 0x00


	//----- nvinfo : EIATTR_KPARAM_INFO
	.align		4
.L_123:
        /*0028*/ 	.byte	0x04, 0x17
        /*002a*/ 	.short	(.L_125 - .L_124)
.L_124:
        /*002c*/ 	.word	0x00000000
        /*0030*/ 	.short	0x0001
        /*0032*/ 	.short	0x0008
        /*0034*/ 	.byte	0x00, 0xf5, 0x21, 0x00


	//----- nvinfo : EIATTR_KPARAM_INFO
	.align		4
.L_125:
        /*0038*/ 	.byte	0x04, 0x17
        /*003a*/ 	.short	(.L_127 - .L_126)
.L_126:
        /*003c*/ 	.word	0x00000000
        /*0040*/ 	.short	0x0000
        /*0042*/ 	.short	0x0000
        /*0044*/ 	.byte	0x00, 0xf0, 0x11, 0x00


	//----- nvinfo : EIATTR_SPARSE_MMA_MASK
	.align		4
.L_127:
        /*0048*/ 	.byte	0x03, 0x50
        /*004a*/ 	.short	0x0000


	//----- nvinfo : EIATTR_MAXREG_COUNT
	.align		4
        /*004c*/ 	.byte	0x03, 0x1b
        /*004e*/ 	.short	0x00ff


	//----- nvinfo : EIATTR_NUM_BARRIERS
	.align		4
        /*0050*/ 	.byte	0x02, 0x4c
        /*0052*/ 	.byte	0x01
	.zero		1


	//----- nvinfo : EIATTR_MERCURY_ISA_VERSION
	.align		4
        /*0054*/ 	.byte	0x03, 0x5f
        /*0056*/ 	.short	0x0101


	//----- nvinfo : EIATTR_VRC_CTA_INIT_COUNT
	.align		4
        /*0058*/ 	.byte	0x02, 0x4a
	.zero		1
	.zero		1


	//----- nvinfo : EIATTR_EXIT_INSTR_OFFSETS
	.align		4
        /*005c*/ 	.byte	0x04, 0x1c
        /*005e*/ 	.short	(.L_129 - .L_128)


	//   ....[0]....
.L_128:
        /*0060*/ 	.word	0x00000350


	//   ....[1]....
        /*0064*/ 	.word	0x00000390


	//----- nvinfo : EIATTR_CRS_STACK_SIZE
	.align		4
.L_129:
        /*0068*/ 	.byte	0x04, 0x1e
        /*006a*/ 	.short	(.L_131 - .L_130)
.L_130:
        /*006c*/ 	.word	0x00000000


	//----- nvinfo : EIATTR_CBANK_PARAM_SIZE
	.align		4
.L_131:
        /*0070*/ 	.byte	0x03, 0x19
        /*0072*/ 	.short	0x0020


	//----- nvinfo : EIATTR_PARAM_CBANK
	.align		4
        /*0074*/ 	.byte	0x04, 0x0a
        /*0076*/ 	.short	(.L_133 - .L_132)
	.align		4
.L_132:
        /*0078*/ 	.word	index@(.nv.constant0._Z3dotjPfS_S_)
        /*007c*/ 	.short	0x0380
        /*007e*/ 	.short	0x0020


	//----- nvinfo : EIATTR_SW_WAR
	.align		4
.L_133:
        /*0080*/ 	.byte	0x04, 0x36
        /*0082*/ 	.short	(.L_135 - .L_134)
.L_134:
        /*0084*/ 	.word	0x00000008
.L_135:


//--------------------- .nv.info._Z10add_float4jPfS_S_ --------------------------
	.section	.nv.info._Z10add_float4jPfS_S_,"",@"SHT_CUDA_INFO"
	.sectionflags	@""
	.align	4


	//----- nvinfo : EIATTR_CUDA_API_VERSION
	.align		4
        /*0000*/ 	.byte	0x04, 0x37
        /*0002*/ 	.short	(.L_137 - .L_136)
.L_136:
        /*0004*/ 	.word	0x00000082


	//----- nvinfo : EIATTR_KPARAM_INFO
	.align		4
.L_137:
        /*0008*/ 	.byte	0x04, 0x17
        /*000a*/ 	.short	(.L_139 - .L_138)
.L_138:
        /*000c*/ 	.word	0x00000000
        /*0010*/ 	.short	0x0003
        /*0012*/ 	.short	0x0018
        /*0014*/ 	.byte	0x00, 0xf5, 0x21, 0x00


	//----- nvinfo : EIATTR_KPARAM_INFO
	.align		4
.L_139:
        /*0018*/ 	.byte	0x04, 0x17
        /*001a*/ 	.short	(.L_141 - .L_140)
.L_140:
        /*001c*/ 	.word	0x00000000
        /*0020*/ 	.short	0x0002
        /*0022*/ 	.short	0x0010
        /*0024*/ 	.byte	0x00, 0xf5, 0x21, 0x00


	//----- nvinfo : EIATTR_KPARAM_INFO
	.align		4
.L_141:
        /*0028*/ 	.byte	0x04, 0x17
        /*002a*/ 	.short	(.L_143 - .L_142)
.L_142:
        /*002c*/ 	.word	0x00000000
        /*0030*/ 	.short	0x0001
        /*0032*/ 	.short	0x0008
        /*0034*/ 	.byte	0x00, 0xf5, 0x21, 0x00


	//----- nvinfo : EIATTR_KPARAM_INFO
	.align		4
.L_143:
        /*0038*/ 	.byte	0x04, 0x17
        /*003a*/ 	.short	(.L_145 - .L_144)
.L_144:
        /*003c*/ 	.word	0x00000000
        /*0040*/ 	.short	0x0000
        /*0042*/ 	.short	0x0000
        /*0044*/ 	.byte	0x00, 0xf0, 0x11, 0x00


	//----- nvinfo : EIATTR_SPARSE_MMA_MASK
	.align		4
.L_145:
        /*0048*/ 	.byte	0x03, 0x50
        /*004a*/ 	.short	0x0000


	//----- nvinfo : EIATTR_MAXREG_COUNT
	.align		4
        /*004c*/ 	.byte	0x03, 0x1b
        /*004e*/ 	.short	0x00ff


	//----- nvinfo : EIATTR_MERCURY_ISA_VERSION
	.align		4
        /*0050*/ 	.byte	0x03, 0x5f
        /*0052*/ 	.short	0x0101


	//----- nvinfo : EIATTR_VRC_CTA_INIT_COUNT
	.align		4
        /*0054*/ 	.byte	0x02, 0x4a
	.zero		1
	.zero		1


	//----- nvinfo : EIATTR_EXIT_INSTR_OFFSETS
	.align		4
        /*0058*/ 	.byte	0x04, 0x1c
        /*005a*/ 	.short	(.L_147 - .L_146)


	//   ....[0]....
.L_146:
        /*005c*/ 	.word	0x00000080


	//   ....[1]....
        /*0060*/ 	.word	0x000001c0


	//----- nvinfo : EIATTR_CRS_STACK_SIZE
	.align		4
.L_147:
        /*0064*/ 	.byte	0x04, 0x1e
        /*0066*/ 	.short	(.L_149 - .L_148)
.L_148:
        /*0068*/ 	.word	0x00000000


	//----- nvinfo : EIATTR_CBANK_PARAM_SIZE
	.align		4
.L_149:
        /*006c*/ 	.byte	0x03, 0x19
        /*006e*/ 	.short	0x0020


	//----- nvinfo : EIATTR_PARAM_CBANK
	.align		4
        /*0070*/ 	.byte	0x04, 0x0a
        /*0072*/ 	.short	(.L_151 - .L_150)
	.align		4
.L_150:
        /*0074*/ 	.word	index@(.nv.constant0._Z10add_float4jPfS_S_)
        /*0078*/ 	.short	0x0380
        /*007a*/ 	.short	0x0020


	//----- nvinfo : EIATTR_SW_WAR
	.align		4
.L_151:
        /*007c*/ 	.byte	0x04, 0x36
        /*007e*/ 	.short	(.L_153 - .L_152)
.L_152:
        /*0080*/ 	.word	0x00000008
.L_153:


//--------------------- .nv.info._Z3addjPfS_S_    --------------------------
	.section	.nv.info._Z3addjPfS_S_,"",@"SHT_CUDA_INFO"
	.sectionflags	@""
	.align	4


	//----- nvinfo : EIATTR_CUDA_API_VERSION
	.align		4
        /*0000*/ 	.byte	0x04, 0x37
        /*0002*/ 	.short	(.L_155 - .L_154)
.L_154:
        /*0004*/ 	.word	0x00000082


	//----- nvinfo : EIATTR_KPARAM_INFO
	.align		4
.L_155:
        /*0008*/ 	.byte	0x04, 0x17
        /*000a*/ 	.short	(.L_157 - .L_156)
.L_156:
        /*000c*/ 	.word	0x00000000
        /*0010*/ 	.short	0x0003
        /*0012*/ 	.short	0x0018
        /*0014*/ 	.byte	0x00, 0xf5, 0x21, 0x00


	//----- nvinfo : EIATTR_KPARAM_INFO
	.align		4
.L_157:
        /*0018*/ 	.byte	0x04, 0x17
        /*001a*/ 	.short	(.L_159 - .L_158)
.L_158:
        /*001c*/ 	.word	0x00000000
        /*0020*/ 	.short	0x0002
        /*0022*/ 	.short	0x0010
        /*0024*/ 	.byte	0x00, 0xf5, 0x21, 0x00


	//----- nvinfo : EIATTR_KPARAM_INFO
	.align		4
.L_159:
        /*0028*/ 	.byte	0x04, 0x17
        /*002a*/ 	.short	(.L_161 - .L_160)
.L_160:
        /*002c*/ 	.word	0x00000000
        /*0030*/ 	.short	0x0001
        /*0032*/ 	.short	0x0008
        /*0034*/ 	.byte	0x00, 0xf5, 0x21, 0x00


	//----- nvinfo : EIATTR_KPARAM_INFO
	.align		4
.L_161:
        /*0038*/ 	.byte	0x04, 0x17
        /*003a*/ 	.short	(.L_163 - .L_162)
.L_162:
        /*003c*/ 	.word	0x00000000
        /*0040*/ 	.short	0x0000
        /*0042*/ 	.short	0x0000
        /*0044*/ 	.byte	0x00, 0xf0, 0x11, 0x00


	//----- nvinfo : EIATTR_SPARSE_MMA_MASK
	.align		4
.L_163:
        /*0048*/ 	.byte	0x03, 0x50
        /*004a*/ 	.short	0x0000


	//----- nvinfo : EIATTR_MAXREG_COUNT
	.align		4
        /*004c*/ 	.byte	0x03, 0x1b
        /*004e*/ 	.short	0x00ff


	//----- nvinfo : EIATTR_MERCURY_ISA_VERSION
	.align		4
        /*0050*/ 	.byte	0x03, 0x5f
        /*0052*/ 	.short	0x0101


	//----- nvinfo : EIATTR_VRC_CTA_INIT_COUNT
	.align		4
        /*0054*/ 	.byte	0x02, 0x4a
	.zero		1
	.zero		1


	//----- nvinfo : EIATTR_EXIT_INSTR_OFFSETS
	.align		4
        /*0058*/ 	.byte	0x04, 0x1c
        /*005a*/ 	.short	(.L_165 - .L_164)


	//   ....[0]....
.L_164:
        /*005c*/ 	.word	0x00000070


	//   ....[1]....
        /*0060*/ 	.word	0x00000180


	//----- nvinfo : EIATTR_CRS_STACK_SIZE
	.align		4
.L_165:
        /*0064*/ 	.byte	0x04, 0x1e
        /*0066*/ 	.short	(.L_167 - .L_166)
.L_166:
        /*0068*/ 	.word	0x00000000


	//----- nvinfo : EIATTR_CBANK_PARAM_SIZE
	.align		4
.L_167:
        /*006c*/ 	.byte	0x03, 0x19
        /*006e*/ 	.short	0x0020


	//----- nvinfo : EIATTR_PARAM_CBANK
	.align		4
        /*0070*/ 	.byte	0x04, 0x0a
        /*0072*/ 	.short	(.L_169 - .L_168)
	.align		4
.L_168:
        /*0074*/ 	.word	index@(.nv.constant0._Z3addjPfS_S_)
        /*0078*/ 	.short	0x0380
        /*007a*/ 	.short	0x0020


	//----- nvinfo : EIATTR_SW_WAR
	.align		4
.L_169:
        /*007c*/ 	.byte	0x04, 0x36
        /*007e*/ 	.short	(.L_171 - .L_170)
.L_170:
        /*0080*/ 	.word	0x00000008
.L_171:


//--------------------- .nv.callgraph             --------------------------
	.section	.nv.callgraph,"",@"SHT_CUDA_CALLGRAPH"
	.align	4
	.sectionentsize	8
	.align		4
        /*0000*/ 	.word	0x00000000
	.align		4
        /*0004*/ 	.word	0xffffffff
	.align		4
        /*0008*/ 	.word	0x00000000
	.align		4
        /*000c*/ 	.word	0xfffffffe
	.align		4
        /*0010*/ 	.word	0x00000000
	.align		4
        /*0014*/ 	.word	0xfffffffd
	.align		4
        /*0018*/ 	.word	0x00000000
	.align		4
        /*001c*/ 	.word	0xfffffffc


//--------------------- .text._Z11sgemm_naivejjjPfS_S_ --------------------------
	.section	.text._Z11sgemm_naivejjjPfS_S_,"ax",@progbits
	.align	128
        .global         _Z11sgemm_naivejjjPfS_S_
        .type           _Z11sgemm_naivejjjPfS_S_,@function
        .size           _Z11sgemm_naivejjjPfS_S_,(.L_x_31 - _Z11sgemm_naivejjjPfS_S_)
        .other          _Z11sgemm_naivejjjPfS_S_,@"STO_CUDA_ENTRY STV_DEFAULT"
_Z11sgemm_naivejjjPfS_S_:
.text._Z11sgemm_naivejjjPfS_S_:
[----:B------:R-:W-:Y:S01]  /*0000*/  LDC R1, c[0x0][0x37c] ;  /* 0x0000df00ff017b82 */ /* 0x000fe20000000800 */
[----:B------:R-:W0:Y:S07]  /*0010*/  S2R R2, SR_TID.Y ;  /* 0x0000000000027919 */ /* 0x000e2e0000002200 */
[----:B------:R-:W1:Y:S01]  /*0020*/  S2UR UR4, SR_CTAID.X ;  /* 0x00000000000479c3 */ /* 0x000e620000002500 */
[----:B------:R-:W1:Y:S01]  /*0030*/  LDCU UR5, c[0x0][0x360] ;  /* 0x00006c00ff0577ac */ /* 0x000e620008000800 */
[----:B------:R-:W2:Y:S01]  /*0040*/  S2R R7, SR_TID.X ;  /* 0x0000000000077919 */ /* 0x000ea20000002100 */
[----:B------:R-:W3:Y:S05]  /*0050*/  LDCU UR7, c[0x0][0x380] ;  /* 0x00007000ff0777ac */ /* 0x000eea0008000800 */
[----:B------:R-:W0:Y:S08]  /*0060*/  S2UR UR6, SR_CTAID.Y ;  /* 0x00000000000679c3 */ /* 0x000e300000002600 */
[----:B------:R-:W0:Y:S08]  /*0070*/  LDC R3, c[0x0][0x364] ;  /* 0x0000d900ff037b82 */ /* 0x000e300000000800 */
[----:B------:R-:W4:Y:S01]  /*0080*/  LDC R0, c[0x0][0x388] ;  /* 0x0000e200ff007b82 */ /* 0x000f220000000800 */
[----:B-1----:R-:W-:-:S06]  /*0090*/  UIMAD UR4, UR4, UR5, URZ ;  /* 0x00000005040472a4 */ /* 0x002fcc000f8e02ff */
[----:B--2---:R-:W-:Y:S01]  /*00a0*/  IADD3 R5, PT, PT, R7, UR4, RZ ;  /* 0x0000000407057c10 */ /* 0x004fe2000fffe0ff */
[----:B0-----:R-:W-:-:S05]  /*00b0*/  IMAD R3, R3, UR6, R2 ;  /* 0x0000000603037c24 */ /* 0x001fca000f8e0202 */
[----:B---3--:R-:W-:-:S04]  /*00c0*/  ISETP.GE.U32.AND P0, PT, R3, UR7, PT ;  /* 0x0000000703007c0c */ /* 0x008fc8000bf06070 */
[----:B----4-:R-:W-:-:S13]  /*00d0*/  ISETP.GE.U32.OR P0, PT, R5, R0, P0 ;  /* 0x000000000500720c */ /* 0x010fda0000706470 */
[----:B------:R-:W-:Y:S05]  /*00e0*/  @P0 EXIT ;  /* 0x000000000000094d */ /* 0x000fea0003800000 */
[----:B------:R-:W0:Y:S01]  /*00f0*/  LDC R2, c[0x0][0x384] ;  /* 0x0000e100ff027b82 */ /* 0x000e220000000800 */
[----:B------:R-:W1:Y:S01]  /*0100*/  LDCU.64 UR6, c[0x0][0x358] ;  /* 0x00006b00ff0677ac */ /* 0x000e620008000a00 */
[----:B------:R-:W-:Y:S01]  /*0110*/  HFMA2 R12, -RZ, RZ, 0, 0 ;  /* 0x00000000ff0c7431 */ /* 0x000fe200000001ff */
[----:B0-----:R-:W-:-:S13]  /*0120*/  ISETP.NE.AND P0, PT, R2, RZ, PT ;  /* 0x000000ff0200720c */ /* 0x001fda0003f05270 */
[----:B-1----:R-:W-:Y:S05]  /*0130*/  @!P0 BRA `(.L_x_0) ;  /* 0x0000000800448947 */ /* 0x002fea0003800000 */
[C---:B------:R-:W-:Y:S02]  /*0140*/  ISETP.GE.U32.AND P1, PT, R2.reuse, 0x8, PT ;  /* 0x000000080200780c */ /* 0x040fe40003f26070 */
[----:B------:R-:W-:Y:S02]  /*0150*/  LOP3.LUT R4, R2, 0x7, RZ, 0xc0, !PT ;  /* 0x0000000702047812 */ /* 0x000fe400078ec0ff */
[----:B------:R-:W-:Y:S02]  /*0160*/  MOV R12, RZ ;  /* 0x000000ff000c7202 */ /* 0x000fe40000000f00 */
[----:B------:R-:W-:Y:S02]  /*0170*/  ISETP.NE.AND P0, PT, R4, RZ, PT ;  /* 0x000000ff0400720c */ /* 0x000fe40003f05270 */
[----:B------:R-:W-:-:S05]  /*0180*/  MOV R6, RZ ;  /* 0x000000ff00067202 */ /* 0x000fca0000000f00 */
[----:B------:R-:W-:Y:S06]  /*0190*/  @!P1 BRA `(.L_x_1) ;  /* 0x0000000400249947 */ /* 0x000fec0003800000 */
[----:B------:R-:W-:Y:S01]  /*01a0*/  LOP3.LUT R6, R2, 0xfffffff8, RZ, 0xc0, !PT ;  /* 0xfffffff802067812 */ /* 0x000fe200078ec0ff */
[C---:B------:R-:W-:Y:S01]  /*01b0*/  IMAD R11, R0.reuse, 0x3, R5 ;  /* 0x00000003000b7824 */ /* 0x040fe200078e0205 */
[C---:B------:R-:W-:Y:S01]  /*01c0*/  IADD3 R7, PT, PT, R0.reuse, UR4, R7 ;  /* 0x0000000400077c10 */ /* 0x040fe2000fffe007 */
[C-C-:B------:R-:W-:Y:S01]  /*01d0*/  IMAD R15, R0.reuse, 0x5, R5.reuse ;  /* 0x00000005000f7824 */ /* 0x140fe200078e0205 */
[CC--:B------:R-:W-:Y:S01]  /*01e0*/  LEA R9, R0.reuse, R5.reuse, 0x1 ;  /* 0x0000000500097211 */ /* 0x0c0fe200078e08ff */
[C-C-:B------:R-:W-:Y:S01]  /*01f0*/  IMAD R25, R0.reuse, 0x6, R5.reuse ;  /* 0x0000000600197824 */ /* 0x140fe200078e0205 */
[CC--:B------:R-:W-:Y:S01]  /*0200*/  LEA R13, R0.reuse, R5.reuse, 0x2 ;  /* 0x00000005000d7211 */ /* 0x0c0fe200078e10ff */
[----:B------:R-:W-:Y:S01]  /*0210*/  IMAD R27, R0, 0x7, R5 ;  /* 0x00000007001b7824 */ /* 0x000fe200078e0205 */
[----:B------:R-:W-:Y:S01]  /*0220*/  MOV R12, RZ ;  /* 0x000000ff000c7202 */ /* 0x000fe20000000f00 */
[----:B------:R-:W-:Y:S01]  /*0230*/  IMAD R8, R3, R2, 0x3 ;  /* 0x0000000303087424 */ /* 0x000fe200078e0202 */
[----:B------:R-:W-:-:S02]  /*0240*/  MOV R29, R5 ;  /* 0x00000005001d7202 */ /* 0x000fc40000000f00 */
[----:B------:R-:W-:-:S07]  /*0250*/  IADD3 R10, PT, PT, -R6, RZ, RZ ;  /* 0x000000ff060a7210 */ /* 0x000fce0007ffe1ff */
.L_x_2:
[----:B------:R-:W0:Y:S01]  /*0260*/  LDC.64 R20, c[0x0][0x390] ;  /* 0x0000e400ff147b82 */ /* 0x000e220000000a00 */
[----:B------:R-:W-:-:S07]  /*0270*/  IADD3 R23, PT, PT, R8, -0x3, RZ ;  /* 0xfffffffd08177810 */ /* 0x000fce0007ffe0ff */
[----:B------:R-:W1:Y:S01]  /*0280*/  LDC.64 R16, c[0x0][0x398] ;  /* 0x0000e600ff107b82 */ /* 0x000e620000000a00 */
[----:B0-----:R-:W-:-:S06]  /*0290*/  IMAD.WIDE.U32 R22, R23, 0x4, R20 ;  /* 0x0000000417167825 */ /* 0x001fcc00078e0014 */
[----:B------:R-:W2:Y:S01]  /*02a0*/  LDG.E R23, desc[UR6][R22.64] ;  /* 0x0000000616177981 */ /* 0x000ea2000c1e1900 */
[----:B-1----:R-:W-:-:S06]  /*02b0*/  IMAD.WIDE.U32 R18, R29, 0x4, R16 ;  /* 0x000000041d127825 */ /* 0x002fcc00078e0010 */
[----:B------:R-:W2:Y:S01]  /*02c0*/  LDG.E R18, desc[UR6][R18.64] ;  /* 0x0000000612127981 */ /* 0x000ea2000c1e1900 */
[C---:B------:R-:W-:Y:S02]  /*02d0*/  IADD3 R14, PT, PT, R8.reuse, -0x2, RZ ;  /* 0xfffffffe080e7810 */ /* 0x040fe40007ffe0ff */
[----:B------:R-:W-:Y:S01]  /*02e0*/  IADD3 R24, PT, PT, R8, -0x1, RZ ;  /* 0xffffffff08187810 */ /* 0x000fe20007ffe0ff */
[----:B--2---:R-:W-:Y:S02]  /*02f0*/  FFMA R12, R23, R18, R12 ;  /* 0x00000012170c7223 */ /* 0x004fe4000000000c */
[----:B------:R-:W-:-:S04]  /*0300*/  IMAD.WIDE.U32 R18, R14, 0x4, R20 ;  /* 0x000000040e127825 */ /* 0x000fc800078e0014 */
[----:B------:R-:W-:Y:S01]  /*0310*/  IMAD.WIDE.U32 R22, R7, 0x4, R16 ;  /* 0x0000000407167825 */ /* 0x000fe200078e0010 */
[----:B------:R0:W2:Y:S04]  /*0320*/  LDG.E R14, desc[UR6][R18.64] ;  /* 0x00000006120e7981 */ /* 0x0000a8000c1e1900 */
[----:B------:R1:W2:Y:S01]  /*0330*/  LDG.E R26, desc[UR6][R22.64] ;  /* 0x00000006161a7981 */ /* 0x0002a2000c1e1900 */
[----:B0-----:R-:W-:-:S04]  /*0340*/  IMAD.WIDE.U32 R18, R24, 0x4, R20 ;  /* 0x0000000418127825 */ /* 0x001fc800078e0014 */
[----:B-1----:R-:W-:Y:S01]  /*0350*/  IMAD.WIDE.U32 R22, R9, 0x4, R16 ;  /* 0x0000000409167825 */ /* 0x002fe200078e0010 */
[----:B------:R0:W3:Y:S04]  /*0360*/  LDG.E R24, desc[UR6][R18.64] ;  /* 0x0000000612187981 */ /* 0x0000e8000c1e1900 */
[----:B------:R1:W3:Y:S01]  /*0370*/  LDG.E R28, desc[UR6][R22.64] ;  /* 0x00000006161c7981 */ /* 0x0002e2000c1e1900 */
[----:B0-----:R-:W-:-:S04]  /*0380*/  IMAD.WIDE.U32 R18, R8, 0x4, R20 ;  /* 0x0000000408127825 */ /* 0x001fc800078e0014 */
[----:B-1----:R-:W-:-:S04]  /*0390*/  IMAD.WIDE.U32 R22, R11, 0x4, R16 ;  /* 0x000000040b167825 */ /* 0x002fc800078e0010 */
[----:B--2---:R-:W-:Y:S02]  /*03a0*/  FFMA R12, R14, R26, R12 ;  /* 0x0000001a0e0c7223 */ /* 0x004fe4000000000c */
[----:B------:R-:W2:Y:S04]  /*03b0*/  LDG.E R14, desc[UR6][R18.64] ;  /* 0x00000006120e7981 */ /* 0x000ea8000c1e1900 */
[----:B------:R0:W2:Y:S01]  /*03c0*/  LDG.E R26, desc[UR6][R22.64] ;  /* 0x00000006161a7981 */ /* 0x0000a2000c1e1900 */
[----:B---3--:R-:W-:Y:S01]  /*03d0*/  FFMA R12, R24, R28, R12 ;  /* 0x0000001c180c7223 */ /* 0x008fe2000000000c */
[----:B------:R-:W-:Y:S01]  /*03e0*/  IADD3 R24, PT, PT, R8, 0x1, RZ ;  /* 0x0000000108187810 */ /* 0x000fe20007ffe0ff */
[----:B0-----:R-:W-:-:S04]  /*03f0*/  IMAD.WIDE.U32 R22, R13, 0x4, R16 ;  /* 0x000000040d167825 */ /* 0x001fc800078e0010 */
[----:B------:R-:W-:Y:S01]  /*0400*/  IMAD.WIDE.U32 R18, R24, 0x4, R20 ;  /* 0x0000000418127825 */ /* 0x000fe200078e0014 */
[----:B------:R-:W3:Y:S04]  /*0410*/  LDG.E R28, desc[UR6][R22.64] ;  /* 0x00000006161c7981 */ /* 0x000ee8000c1e1900 */
[----:B------:R0:W3:Y:S01]  /*0420*/  LDG.E R24, desc[UR6][R18.64] ;  /* 0x0000000612187981 */ /* 0x0000e2000c1e1900 */
[----:B--2---:R-:W-:Y:S01]  /*0430*/  FFMA R12, R14, R26, R12 ;  /* 0x0000001a0e0c7223 */ /* 0x004fe2000000000c */
[C---:B------:R-:W-:Y:S02]  /*0440*/  IADD3 R26, PT, PT, R8.reuse, 0x3, RZ ;  /* 0x00000003081a7810 */ /* 0x040fe40007ffe0ff */
[----:B------:R-:W-:-:S03]  /*0450*/  IADD3 R14, PT, PT, R8, 0x2, RZ ;  /* 0x00000002080e7810 */ /* 0x000fc60007ffe0ff */
[----:B0-----:R-:W-:Y:S01]  /*0460*/  IMAD.WIDE.U32 R18, R26, 0x4, R20 ;  /* 0x000000041a127825 */ /* 0x001fe200078e0014 */
[----:B------:R-:W-:-:S03]  /*0470*/  IADD3 R26, PT, PT, R8, 0x4, RZ ;  /* 0x00000004081a7810 */ /* 0x000fc60007ffe0ff */
[--C-:B------:R-:W-:Y:S02]  /*0480*/  IMAD.WIDE.U32 R22, R14, 0x4, R20.reuse ;  /* 0x000000040e167825 */ /* 0x100fe400078e0014 */
[----:B------:R0:W2:Y:S02]  /*0490*/  LDG.E R14, desc[UR6][R18.64] ;  /* 0x00000006120e7981 */ /* 0x0000a4000c1e1900 */
[----:B------:R-:W-:-:S04]  /*04a0*/  IMAD.WIDE.U32 R20, R26, 0x4, R20 ;  /* 0x000000041a147825 */ /* 0x000fc800078e0014 */
[----:B---3--:R-:W-:Y:S02]  /*04b0*/  FFMA R12, R24, R28, R12 ;  /* 0x0000001c180c7223 */ /* 0x008fe4000000000c */
[----:B------:R-:W3:Y:S01]  /*04c0*/  LDG.E R21, desc[UR6][R20.64] ;  /* 0x0000000614157981 */ /* 0x000ee2000c1e1900 */
[----:B0-----:R-:W-:-:S03]  /*04d0*/  IMAD.WIDE.U32 R18, R15, 0x4, R16 ;  /* 0x000000040f127825 */ /* 0x001fc600078e0010 */
[----:B------:R0:W4:Y:S04]  /*04e0*/  LDG.E R24, desc[UR6][R22.64] ;  /* 0x0000000616187981 */ /* 0x000128000c1e1900 */
[----:B------:R-:W4:Y:S01]  /*04f0*/  LDG.E R26, desc[UR6][R18.64] ;  /* 0x00000006121a7981 */ /* 0x000f22000c1e1900 */
[----:B0-----:R-:W-:-:S04]  /*0500*/  IMAD.WIDE.U32 R22, R25, 0x4, R16 ;  /* 0x0000000419167825 */ /* 0x001fc800078e0010 */
[----:B------:R-:W-:Y:S01]  /*0510*/  IMAD.WIDE.U32 R16, R27, 0x4, R16 ;  /* 0x000000041b107825 */ /* 0x000fe200078e0010 */
[----:B------:R-:W2:Y:S05]  /*0520*/  LDG.E R28, desc[UR6][R22.64] ;  /* 0x00000006161c7981 */ /* 0x000eaa000c1e1900 */
[----:B------:R-:W3:Y:S01]  /*0530*/  LDG.E R16, desc[UR6][R16.64] ;  /* 0x0000000610107981 */ /* 0x000ee2000c1e1900 */
[----:B------:R-:W-:-:S04]  /*0540*/  IADD3 R10, PT, PT, R10, 0x8, RZ ;  /* 0x000000080a0a7810 */ /* 0x000fc80007ffe0ff */
[----:B------:R-:W-:Y:S02]  /*0550*/  ISETP.NE.AND P1, PT, R10, RZ, PT ;  /* 0x000000ff0a00720c */ /* 0x000fe40003f25270 */
[----:B------:R-:W-:Y:S02]  /*0560*/  IADD3 R8, PT, PT, R8, 0x8, RZ ;  /* 0x0000000808087810 */ /* 0x000fe40007ffe0ff */
[C---:B------:R-:W-:Y:S02]  /*0570*/  LEA R7, R0.reuse, R7, 0x3 ;  /* 0x0000000700077211 */ /* 0x040fe400078e18ff */
[C---:B------:R-:W-:Y:S02]  /*0580*/  LEA R9, R0.reuse, R9, 0x3 ;  /* 0x0000000900097211 */ /* 0x040fe400078e18ff */
[C---:B------:R-:W-:Y:S02]  /*0590*/  LEA R11, R0.reuse, R11, 0x3 ;  /* 0x0000000b000b7211 */ /* 0x040fe400078e18ff */
[----:B------:R-:W-:-:S02]  /*05a0*/  LEA R13, R0, R13, 0x3 ;  /* 0x0000000d000d7211 */ /* 0x000fc400078e18ff */
[C---:B------:R-:W-:Y:S02]  /*05b0*/  LEA R15, R0.reuse, R15, 0x3 ;  /* 0x0000000f000f7211 */ /* 0x040fe400078e18ff */
[C---:B------:R-:W-:Y:S02]  /*05c0*/  LEA R25, R0.reuse, R25, 0x3 ;  /* 0x0000001900197211 */ /* 0x040fe400078e18ff */
[C---:B------:R-:W-:Y:S02]  /*05d0*/  LEA R27, R0.reuse, R27, 0x3 ;  /* 0x0000001b001b7211 */ /* 0x040fe400078e18ff */
[----:B------:R-:W-:Y:S01]  /*05e0*/  LEA R29, R0, R29, 0x3 ;  /* 0x0000001d001d7211 */ /* 0x000fe200078e18ff */
[----:B----4-:R-:W-:-:S04]  /*05f0*/  FFMA R12, R24, R26, R12 ;  /* 0x0000001a180c7223 */ /* 0x010fc8000000000c */
[----:B--2---:R-:W-:-:S04]  /*0600*/  FFMA R12, R14, R28, R12 ;  /* 0x0000001c0e0c7223 */ /* 0x004fc8000000000c */
[----:B---3--:R-:W-:Y:S01]  /*0610*/  FFMA R12, R21, R16, R12 ;  /* 0x00000010150c7223 */ /* 0x008fe2000000000c */
[----:B------:R-:W-:Y:S06]  /*0620*/  @P1 BRA `(.L_x_2) ;  /* 0xfffffffc000c1947 */ /* 0x000fec000383ffff */
.L_x_1:
[----:B------:R-:W-:Y:S05]  /*0630*/  @!P0 BRA `(.L_x_0) ;  /* 0x0000000400048947 */ /* 0x000fea0003800000 */
[----:B------:R-:W-:Y:S02]  /*0640*/  ISETP.GE.U32.AND P0, PT, R4, 0x4, PT ;  /* 0x000000040400780c */ /* 0x000fe40003f06070 */
[----:B------:R-:W-:-:S04]  /*0650*/  LOP3.LUT R13, R2, 0x3, RZ, 0xc0, !PT ;  /* 0x00000003020d7812 */ /* 0x000fc800078ec0ff */
[----:B------:R-:W-:-:S07]  /*0660*/  ISETP.NE.AND P1, PT, R13, RZ, PT ;  /* 0x000000ff0d00720c */ /* 0x000fce0003f25270 */
[----:B------:R-:W-:Y:S06]  /*0670*/  @!P0 BRA `(.L_x_3) ;  /* 0x00000000007c8947 */ /* 0x000fec0003800000 */
[----:B------:R-:W0:Y:S01]  /*0680*/  LDC.64 R8, c[0x0][0x398] ;  /* 0x0000e600ff087b82 */ /* 0x000e220000000a00 */
[----:B------:R-:W-:Y:S02]  /*0690*/  IMAD R15, R3, R2, R6 ;  /* 0x00000002030f7224 */ /* 0x000fe400078e0206 */
[----:B------:R-:W-:-:S03]  /*06a0*/  IMAD R17, R6, R0, R5 ;  /* 0x0000000006117224 */ /* 0x000fc600078e0205 */
[C---:B------:R-:W-:Y:S02]  /*06b0*/  IADD3 R23, PT, PT, R15.reuse, 0x1, RZ ;  /* 0x000000010f177810 */ /* 0x040fe40007ffe0ff */
[----:B------:R-:W1:Y:S01]  /*06c0*/  LDC.64 R10, c[0x0][0x390] ;  /* 0x0000e400ff0a7b82 */ /* 0x000e620000000a00 */
[C---:B------:R-:W-:Y:S02]  /*06d0*/  IADD3 R27, PT, PT, R15.reuse, 0x2, RZ ;  /* 0x000000020f1b7810 */ /* 0x040fe40007ffe0ff */
[----:B------:R-:W-:Y:S01]  /*06e0*/  IADD3 R4, PT, PT, R15, 0x3, RZ ;  /* 0x000000030f047810 */ /* 0x000fe20007ffe0ff */
[C---:B0-----:R-:W-:Y:S01]  /*06f0*/  IMAD.WIDE.U32 R20, R17.reuse, 0x4, R8 ;  /* 0x0000000411147825 */ /* 0x041fe200078e0008 */
[----:B------:R-:W-:-:S04]  /*0700*/  IADD3 R17, PT, PT, R17, R0, RZ ;  /* 0x0000000011117210 */ /* 0x000fc80007ffe0ff */
[-C--:B------:R-:W-:Y:S01]  /*0710*/  IADD3 R29, PT, PT, R17, R0.reuse, RZ ;  /* 0x00000000111d7210 */ /* 0x080fe20007ffe0ff */
[--C-:B-1----:R-:W-:Y:S01]  /*0720*/  IMAD.WIDE.U32 R24, R15, 0x4, R10.reuse ;  /* 0x000000040f187825 */ /* 0x102fe200078e000a */
[----:B------:R-:W2:Y:S03]  /*0730*/  LDG.E R20, desc[UR6][R20.64] ;  /* 0x0000000614147981 */ /* 0x000ea6000c1e1900 */
[----:B------:R-:W-:Y:S01]  /*0740*/  IMAD.WIDE.U32 R22, R23, 0x4, R10 ;  /* 0x0000000417167825 */ /* 0x000fe200078e000a */
[----:B------:R-:W2:Y:S03]  /*0750*/  LDG.E R7, desc[UR6][R24.64] ;  /* 0x0000000618077981 */ /* 0x000ea6000c1e1900 */
[----:B------:R-:W-:Y:S02]  /*0760*/  IMAD.WIDE.U32 R18, R17, 0x4, R8 ;  /* 0x0000000411127825 */ /* 0x000fe400078e0008 */
[----:B------:R-:W3:Y:S02]  /*0770*/  LDG.E R22, desc[UR6][R22.64] ;  /* 0x0000000616167981 */ /* 0x000ee4000c1e1900 */
[----:B------:R-:W-:Y:S01]  /*0780*/  IMAD.WIDE.U32 R14, R27, 0x4, R10 ;  /* 0x000000041b0e7825 */ /* 0x000fe200078e000a */
[C---:B------:R-:W-:Y:S01]  /*0790*/  IADD3 R27, PT, PT, R29.reuse, R0, RZ ;  /* 0x000000001d1b7210 */ /* 0x040fe20007ffe0ff */
[----:B------:R-:W3:Y:S02]  /*07a0*/  LDG.E R19, desc[UR6][R18.64] ;  /* 0x0000000612137981 */ /* 0x000ee4000c1e1900 */
[----:B------:R-:W-:-:S02]  /*07b0*/  IMAD.WIDE.U32 R16, R29, 0x4, R8 ;  /* 0x000000041d107825 */ /* 0x000fc400078e0008 */
[----:B------:R-:W4:Y:S02]  /*07c0*/  LDG.E R14, desc[UR6][R14.64] ;  /* 0x000000060e0e7981 */ /* 0x000f24000c1e1900 */
[----:B------:R-:W-:Y:S02]  /*07d0*/  IMAD.WIDE.U32 R10, R4, 0x4, R10 ;  /* 0x00000004040a7825 */ /* 0x000fe400078e000a */
[----:B------:R-:W4:Y:S02]  /*07e0*/  LDG.E R16, desc[UR6][R16.64] ;  /* 0x0000000610107981 */ /* 0x000f24000c1e1900 */
[----:B------:R-:W-:Y:S02]  /*07f0*/  IMAD.WIDE.U32 R8, R27, 0x4, R8 ;  /* 0x000000041b087825 */ /* 0x000fe400078e0008 */
[----:B------:R-:W5:Y:S04]  /*0800*/  LDG.E R10, desc[UR6][R10.64] ;  /* 0x000000060a0a7981 */ /* 0x000f68000c1e1900 */
[----:B------:R-:W5:Y:S01]  /*0810*/  LDG.E R8, desc[UR6][R8.64] ;  /* 0x0000000608087981 */ /* 0x000f62000c1e1900 */
[----:B------:R-:W-:Y:S01]  /*0820*/  IADD3 R6, PT, PT, R6, 0x4, RZ ;  /* 0x0000000406067810 */ /* 0x000fe20007ffe0ff */
[----:B--2---:R-:W-:-:S04]  /*0830*/  FFMA R7, R7, R20, R12 ;  /* 0x0000001407077223 */ /* 0x004fc8000000000c */
[----:B---3--:R-:W-:-:S04]  /*0840*/  FFMA R7, R22, R19, R7 ;  /* 0x0000001316077223 */ /* 0x008fc80000000007 */
[----:B----4-:R-:W-:-:S04]  /*0850*/  FFMA R7, R14, R16, R7 ;  /* 0x000000100e077223 */ /* 0x010fc80000000007 */
[----:B-----5:R-:W-:-:S07]  /*0860*/  FFMA R12, R10, R8, R7 ;  /* 0x000000080a0c7223 */ /* 0x020fce0000000007 */
.L_x_3:
[----:B------:R-:W-:Y:S05]  /*0870*/  @!P1 BRA `(.L_x_0) ;  /* 0x0000000000749947 */ /* 0x000fea0003800000 */
[----:B------:R-:W0:Y:S01]  /*0880*/  LDC.64 R8, c[0x0][0x398] ;  /* 0x0000e600ff087b82 */ /* 0x000e220000000a00 */
[----:B------:R-:W-:Y:S02]  /*0890*/  ISETP.NE.AND P0, PT, R13, 0x1, PT ;  /* 0x000000010d00780c */ /* 0x000fe40003f05270 */
[----:B------:R-:W-:-:S04]  /*08a0*/  LOP3.LUT R4, R2, 0x1, RZ, 0xc0, !PT ;  /* 0x0000000102047812 */ /* 0x000fc800078ec0ff */
[----:B------:R-:W-:Y:S01]  /*08b0*/  ISETP.NE.U32.AND P1, PT, R4, 0x1, PT ;  /* 0x000000010400780c */ /* 0x000fe20003f25070 */
[----:B------:R-:W1:Y:S06]  /*08c0*/  LDC.64 R18, c[0x0][0x390] ;  /* 0x0000e400ff127b82 */ /* 0x000e6c0000000a00 */
[----:B------:R-:W-:Y:S02]  /*08d0*/  @P0 IMAD R7, R3, R2, R6 ;  /* 0x0000000203070224 */ /* 0x000fe400078e0206 */
[----:B------:R-:W2:Y:S01]  /*08e0*/  LDC.64 R10, c[0x0][0x390] ;  /* 0x0000e400ff0a7b82 */ /* 0x000ea20000000a00 */
[C---:B------:R-:W-:Y:S01]  /*08f0*/  @P0 IMAD R17, R6.reuse, R0, R5 ;  /* 0x0000000006110224 */ /* 0x040fe200078e0205 */
[----:B------:R-:W-:-:S02]  /*0900*/  @P0 IADD3 R6, PT, PT, R6, 0x2, RZ ;  /* 0x0000000206060810 */ /* 0x000fc40007ffe0ff */
[----:B------:R-:W-:Y:S02]  /*0910*/  @P0 IADD3 R13, PT, PT, R7, 0x1, RZ ;  /* 0x00000001070d0810 */ /* 0x000fe40007ffe0ff */
[C---:B------:R-:W-:Y:S02]  /*0920*/  @P0 IADD3 R23, PT, PT, R17.reuse, R0, RZ ;  /* 0x0000000011170210 */ /* 0x040fe40007ffe0ff */
[----:B------:R-:W3:Y:S01]  /*0930*/  LDC.64 R14, c[0x0][0x398] ;  /* 0x0000e600ff0e7b82 */ /* 0x000ee20000000a00 */
[----:B0-----:R-:W-:-:S04]  /*0940*/  @P0 IMAD.WIDE.U32 R16, R17, 0x4, R8 ;  /* 0x0000000411100825 */ /* 0x001fc800078e0008 */
[----:B------:R-:W-:Y:S02]  /*0950*/  @P0 IMAD.WIDE.U32 R8, R23, 0x4, R8 ;  /* 0x0000000417080825 */ /* 0x000fe400078e0008 */
[----:B------:R-:W4:Y:S02]  /*0960*/  @P0 LDG.E R16, desc[UR6][R16.64] ;  /* 0x0000000610100981 */ /* 0x000f24000c1e1900 */
[--C-:B-1----:R-:W-:Y:S02]  /*0970*/  @P0 IMAD.WIDE.U32 R20, R7, 0x4, R18.reuse ;  /* 0x0000000407140825 */ /* 0x102fe400078e0012 */
[----:B------:R-:W5:Y:S02]  /*0980*/  @P0 LDG.E R8, desc[UR6][R8.64] ;  /* 0x0000000608080981 */ /* 0x000f64000c1e1900 */
[----:B------:R-:W-:Y:S02]  /*0990*/  @P0 IMAD.WIDE.U32 R18, R13, 0x4, R18 ;  /* 0x000000040d120825 */ /* 0x000fe400078e0012 */
[----:B------:R-:W4:Y:S02]  /*09a0*/  @P0 LDG.E R7, desc[UR6][R20.64] ;  /* 0x0000000614070981 */ /* 0x000f24000c1e1900 */
[----:B------:R-:W-:-:S02]  /*09b0*/  @!P1 IMAD R13, R3, R2, R6 ;  /* 0x00000002030d9224 */ /* 0x000fc400078e0206 */
[----:B------:R-:W-:Y:S01]  /*09c0*/  @!P1 IMAD R23, R6, R0, R5 ;  /* 0x0000000006179224 */ /* 0x000fe200078e0205 */
[----:B------:R-:W5:Y:S01]  /*09d0*/  @P0 LDG.E R18, desc[UR6][R18.64] ;  /* 0x0000000612120981 */ /* 0x000f62000c1e1900 */
[----:B--2---:R-:W-:-:S04]  /*09e0*/  @!P1 IMAD.WIDE.U32 R10, R13, 0x4, R10 ;  /* 0x000000040d0a9825 */ /* 0x004fc800078e000a */
[----:B---3--:R-:W-:Y:S02]  /*09f0*/  @!P1 IMAD.WIDE.U32 R14, R23, 0x4, R14 ;  /* 0x00000004170e9825 */ /* 0x008fe400078e000e */
[----:B------:R-:W2:Y:S04]  /*0a00*/  @!P1 LDG.E R11, desc[UR6][R10.64] ;  /* 0x000000060a0b9981 */ /* 0x000ea8000c1e1900 */
[----:B------:R-:W2:Y:S01]  /*0a10*/  @!P1 LDG.E R14, desc[UR6][R14.64] ;  /* 0x000000060e0e9981 */ /* 0x000ea2000c1e1900 */
[----:B----4-:R-:W-:-:S04]  /*0a20*/  @P0 FFMA R7, R7, R16, R12 ;  /* 0x0000001007070223 */ /* 0x010fc8000000000c */
[----:B-----5:R-:W-:-:S04]  /*0a30*/  @P0 FFMA R12, R18, R8, R7 ;  /* 0x00000008120c0223 */ /* 0x020fc80000000007 */
[----:B--2---:R-:W-:-:S07]  /*0a40*/  @!P1 FFMA R12, R11, R14, R12 ;  /* 0x0000000e0b0c9223 */ /* 0x004fce000000000c */
.L_x_0:
[----:B------:R-:W0:Y:S01]  /*0a50*/  LDC.64 R6, c[0x0][0x3a0] ;  /* 0x0000e800ff067b82 */ /* 0x000e220000000a00 */
[----:B------:R-:W-:-:S04]  /*0a60*/  IMAD R3, R3, R0, R5 ;  /* 0x0000000003037224 */ /* 0x000fc800078e0205 */
[----:B0-----:R-:W-:-:S05]  /*0a70*/  IMAD.WIDE.U32 R2, R3, 0x4, R6 ;  /* 0x0000000403027825 */ /* 0x001fca00078e0006 */
[----:B------:R-:W-:Y:S01]  /*0a80*/  STG.E desc[UR6][R2.64], R12 ;  /* 0x0000000c02007986 */ /* 0x000fe2000c101906 */
[----:B------:R-:W-:Y:S05]  /*0a90*/  EXIT ;  /* 0x000000000000794d */ /* 0x000fea0003800000 */
.L_x_4:
[----:B------:R-:W-:-:S00]  /*0aa0*/  BRA `(.L_x_4) ;  /* 0xfffffffc00fc7947 */ /* 0x000fc0000383ffff */
[----:B------:R-:W-:-:S00]  /*0ab0*/  NOP ;  /* 0x0000000000007918 */ /* 0x000fc00000000000 */
        /* <DEDUP_REMOVED lines=12> */
.L_x_31:


//--------------------- .text._Z15transpose_naivejjPfS_ --------------------------
	.section	.text._Z15transpose_naivejjPfS_,"ax",@progbits
	.align	128
        .global         _Z15transpose_naivejjPfS_
        .type           _Z15transpose_naivejjPfS_,@function
        .size           _Z15transpose_naivejjPfS_,(.L_x_32 - _Z15transpose_naivejjPfS_)
        .other          _Z15transpose_naivejjPfS_,@"STO_CUDA_ENTRY STV_DEFAULT"
_Z15transpose_naivejjPfS_:
.text._Z15transpose_naivejjPfS_:
[----:B------:R-:W-:Y:S01]  /*0000*/  LDC R1, c[0x0][0x37c] ;  /* 0x0000df00ff017b82 */ /* 0x000fe20000000800 */
[----:B------:R-:W0:Y:S01]  /*0010*/  S2R R0, SR_CTAID.X ;  /* 0x0000000000007919 */ /* 0x000e220000002500 */
[----:B------:R-:W0:Y:S01]  /*0020*/  LDCU UR4, c[0x0][0x360] ;  /* 0x00006c00ff0477ac */ /* 0x000e220008000800 */
[----:B------:R-:W0:Y:S01]  /*0030*/  S2R R3, SR_TID.X ;  /* 0x0000000000037919 */ /* 0x000e220000002100 */
[----:B------:R-:W1:Y:S01]  /*0040*/  LDCU UR5, c[0x0][0x364] ;  /* 0x00006c80ff0577ac */ /* 0x000e620008000800 */
[----:B------:R-:W1:Y:S01]  /*0050*/  S2R R7, SR_CTAID.Y ;  /* 0x0000000000077919 */ /* 0x000e620000002600 */
[----:B------:R-:W2:Y:S01]  /*0060*/  LDCU UR6, c[0x0][0x384] ;  /* 0x00007080ff0677ac */ /* 0x000ea20008000800 */
[----:B------:R-:W1:Y:S01]  /*0070*/  S2R R2, SR_TID.Y ;  /* 0x0000000000027919 */ /* 0x000e620000002200 */
[----:B0-----:R-:W-:Y:S02]  /*0080*/  IMAD R0, R0, UR4, R3 ;  /* 0x0000000400007c24 */ /* 0x001fe4000f8e0203 */
[----:B-1----:R-:W-:-:S05]  /*0090*/  IMAD R7, R7, UR5, R2 ;  /* 0x0000000507077c24 */ /* 0x002fca000f8e0202 */
[----:B------:R-:W-:-:S04]  /*00a0*/  VIMNMX.U32 R2, PT, PT, R0, R7, !PT ;  /* 0x0000000700027248 */ /* 0x000fc80007fe0000 */
[----:B--2---:R-:W-:-:S13]  /*00b0*/  ISETP.GE.U32.AND P0, PT, R2, UR6, PT ;  /* 0x0000000602007c0c */ /* 0x004fda000bf06070 */
[----:B------:R-:W-:Y:S05]  /*00c0*/  @P0 EXIT ;  /* 0x000000000000094d */ /* 0x000fea0003800000 */
[----:B------:R-:W0:Y:S01]  /*00d0*/  LDC.64 R2, c[0x0][0x388] ;  /* 0x0000e200ff027b82 */ /* 0x000e220000000a00 */
[----:B------:R-:W1:Y:S01]  /*00e0*/  LDCU.64 UR4, c[0x0][0x358] ;  /* 0x00006b00ff0477ac */ /* 0x000e620008000a00 */
[----:B------:R-:W-:Y:S01]  /*00f0*/  IMAD R5, R7, UR6, R0 ;  /* 0x0000000607057c24 */ /* 0x000fe2000f8e0200 */
[----:B------:R-:W2:Y:S03]  /*0100*/  LDCU UR7, c[0x0][0x380] ;  /* 0x00007000ff0777ac */ /* 0x000ea60008000800 */
[----:B0-----:R-:W-:Y:S02]  /*0110*/  IMAD.WIDE.U32 R2, R5, 0x4, R2 ;  /* 0x0000000405027825 */ /* 0x001fe400078e0002 */
[----:B------:R-:W0:Y:S04]  /*0120*/  LDC.64 R4, c[0x0][0x390] ;  /* 0x0000e400ff047b82 */ /* 0x000e280000000a00 */
[----:B-1----:R-:W3:Y:S01]  /*0130*/  LDG.E R3, desc[UR4][R2.64] ;  /* 0x0000000402037981 */ /* 0x002ee2000c1e1900 */
[----:B--2---:R-:W-:-:S04]  /*0140*/  IMAD R7, R0, UR7, R7 ;  /* 0x0000000700077c24 */ /* 0x004fc8000f8e0207 */
[----:B0-----:R-:W-:-:S05]  /*0150*/  IMAD.WIDE.U32 R4, R7, 0x4, R4 ;  /* 0x0000000407047825 */ /* 0x001fca00078e0004 */
[----:B---3--:R-:W-:Y:S01]  /*0160*/  STG.E desc[UR4][R4.64], R3 ;  /* 0x0000000304007986 */ /* 0x008fe2000c101904 */
[----:B------:R-:W-:Y:S05]  /*0170*/  EXIT ;  /* 0x000000000000794d */ /* 0x000fea0003800000 */
.L_x_5:
        /* <DEDUP_REMOVED lines=16> */
.L_x_32:


//--------------------- .text._Z16dot_warp_shufflejPfS_S_ --------------------------
	.section	.text._Z16dot_warp_shufflejPfS_S_,"ax",@progbits
	.align	128
        .global         _Z16dot_warp_shufflejPfS_S_
        .type           _Z16dot_warp_shufflejPfS_S_,@function
        .size           _Z16dot_warp_shufflejPfS_S_,(.L_x_33 - _Z16dot_warp_shufflejPfS_S_)
        .other          _Z16dot_warp_shufflejPfS_S_,@"STO_CUDA_ENTRY STV_DEFAULT"
_Z16dot_warp_shufflejPfS_S_:
.text._Z16dot_warp_shufflejPfS_S_:
[----:B------:R-:W-:Y:S01]  /*0000*/  LDC R1, c[0x0][0x37c] ;  /* 0x0000df00ff017b82 */ /* 0x000fe20000000800 */
[----:B------:R-:W0:Y:S01]  /*0010*/  S2R R13, SR_TID.X ;  /* 0x00000000000d7919 */ /* 0x000e220000002100 */
[----:B------:R-:W1:Y:S06]  /*0020*/  LDCU UR7, c[0x0][0x360] ;  /* 0x00006c00ff0777ac */ /* 0x000e6c0008000800 */
[----:B------:R-:W2:Y:S01]  /*0030*/  S2UR UR6, SR_CgaCtaId ;  /* 0x00000000000679c3 */ /* 0x000ea20000008800 */
[----:B------:R-:W-:Y:S01]  /*0040*/  BSSY.RECONVERGENT B0, `(.L_x_6) ;  /* 0x000001a000007945 */ /* 0x000fe20003800200 */
[----:B------:R-:W0:Y:S01]  /*0050*/  S2R R0, SR_CTAID.X ;  /* 0x0000000000007919 */ /* 0x000e220000002500 */
[----:B------:R-:W3:Y:S01]  /*0060*/  LDCU UR10, c[0x0][0x380] ;  /* 0x00007000ff0a77ac */ /* 0x000ee20008000800 */
[----:B------:R-:W-:Y:S01]  /*0070*/  IMAD.MOV.U32 R10, RZ, RZ, RZ ;  /* 0x000000ffff0a7224 */ /* 0x000fe200078e00ff */
[----:B------:R-:W-:Y:S01]  /*0080*/  UMOV UR5, 0x400 ;  /* 0x0000040000057882 */ /* 0x000fe20000000000 */
[----:B------:R-:W4:Y:S01]  /*0090*/  LDCU.64 UR8, c[0x0][0x358] ;  /* 0x00006b00ff0877ac */ /* 0x000f220008000a00 */
[----:B-1----:R-:W-:-:S04]  /*00a0*/  UIADD3 UR4, UPT, UPT, UR7, 0x1f, URZ ;  /* 0x0000001f07047890 */ /* 0x002fc8000fffe0ff */
[----:B------:R-:W-:Y:S02]  /*00b0*/  USHF.R.U32.HI UR4, URZ, 0x5, UR4 ;  /* 0x00000005ff047899 */ /* 0x000fe40008011604 */
[----:B--2---:R-:W-:Y:S01]  /*00c0*/  ULEA UR5, UR6, UR5, 0x18 ;  /* 0x0000000506057291 */ /* 0x004fe2000f8ec0ff */
[----:B0-----:R-:W-:-:S03]  /*00d0*/  IMAD R11, R0, UR7, R13 ;  /* 0x00000007000b7c24 */ /* 0x001fc6000f8e020d */
[----:B------:R-:W-:Y:S02]  /*00e0*/  IMAD.U32 R0, RZ, RZ, UR4 ;  /* 0x00000004ff007e24 */ /* 0x000fe4000f8e00ff */
[----:B---3--:R-:W-:-:S13]  /*00f0*/  ISETP.GE.U32.AND P0, PT, R11, UR10, PT ;  /* 0x0000000a0b007c0c */ /* 0x008fda000bf06070 */
[----:B----4-:R-:W-:Y:S05]  /*0100*/  @P0 BRA `(.L_x_7) ;  /* 0x0000000000340947 */ /* 0x010fea0003800000 */
[----:B------:R-:W0:Y:S01]  /*0110*/  LDC R12, c[0x0][0x370] ;  /* 0x0000dc00ff0c7b82 */ /* 0x000e220000000800 */
[----:B------:R-:W-:-:S07]  /*0120*/  HFMA2 R10, -RZ, RZ, 0, 0 ;  /* 0x00000000ff0a7431 */ /* 0x000fce00000001ff */
[----:B------:R-:W1:Y:S08]  /*0130*/  LDC.64 R6, c[0x0][0x388] ;  /* 0x0000e200ff067b82 */ /* 0x000e700000000a00 */
[----:B------:R-:W2:Y:S01]  /*0140*/  LDC.64 R8, c[0x0][0x390] ;  /* 0x0000e400ff087b82 */ /* 0x000ea20000000a00 */
[----:B0-----:R-:W-:-:S07]  /*0150*/  IMAD R12, R12, UR7, RZ ;  /* 0x000000070c0c7c24 */ /* 0x001fce000f8e02ff */
.L_x_8:
[----:B-1----:R-:W-:-:S04]  /*0160*/  IMAD.WIDE.U32 R2, R11, 0x4, R6 ;  /* 0x000000040b027825 */ /* 0x002fc800078e0006 */
[----:B--2---:R-:W-:Y:S02]  /*0170*/  IMAD.WIDE.U32 R4, R11, 0x4, R8 ;  /* 0x000000040b047825 */ /* 0x004fe400078e0008 */
[----:B------:R-:W2:Y:S04]  /*0180*/  LDG.E R3, desc[UR8][R2.64] ;  /* 0x0000000802037981 */ /* 0x000ea8000c1e1900 */
[----:B------:R-:W2:Y:S01]  /*0190*/  LDG.E R4, desc[UR8][R4.64] ;  /* 0x0000000804047981 */ /* 0x000ea2000c1e1900 */
[----:B------:R-:W-:-:S05]  /*01a0*/  IMAD.IADD R11, R12, 0x1, R11 ;  /* 0x000000010c0b7824 */ /* 0x000fca00078e020b */
[----:B------:R-:W-:Y:S01]  /*01b0*/  ISETP.GE.U32.AND P0, PT, R11, UR10, PT ;  /* 0x0000000a0b007c0c */ /* 0x000fe2000bf06070 */
[----:B--2---:R-:W-:-:S12]  /*01c0*/  FFMA R10, R3, R4, R10 ;  /* 0x00000004030a7223 */ /* 0x004fd8000000000a */
[----:B------:R-:W-:Y:S05]  /*01d0*/  @!P0 BRA `(.L_x_8) ;  /* 0xfffffffc00e08947 */ /* 0x000fea000383ffff */
.L_x_7:
[----:B------:R-:W-:Y:S05]  /*01e0*/  BSYNC.RECONVERGENT B0 ;  /* 0x0000000000007941 */ /* 0x000fea0003800200 */
.L_x_6:
[----:B------:R-:W0:Y:S01]  /*01f0*/  SHFL.DOWN PT, R3, R10, 0x10, 0x1f ;  /* 0x0a001f000a037f89 */ /* 0x000e2200000e0000 */
[----:B------:R-:W-:Y:S01]  /*0200*/  ISETP.GT.U32.AND P2, PT, R13, 0x1f, PT ;  /* 0x0000001f0d00780c */ /* 0x000fe20003f44070 */
[----:B0-----:R-:W-:-:S05]  /*0210*/  FADD R4, R3, R10 ;  /* 0x0000000a03047221 */ /* 0x001fca0000000000 */
[----:B------:R-:W0:Y:S02]  /*0220*/  SHFL.DOWN PT, R3, R4, 0x8, 0x1f ;  /* 0x09001f0004037f89 */ /* 0x000e2400000e0000 */
[----:B0-----:R-:W-:-:S05]  /*0230*/  FADD R5, R4, R3 ;  /* 0x0000000304057221 */ /* 0x001fca0000000000 */
[----:B------:R-:W0:Y:S02]  /*0240*/  SHFL.DOWN PT, R2, R5, 0x4, 0x1f ;  /* 0x08801f0005027f89 */ /* 0x000e2400000e0000 */
[----:B0-----:R-:W-:Y:S01]  /*0250*/  FADD R6, R5, R2 ;  /* 0x0000000205067221 */ /* 0x001fe20000000000 */
[----:B------:R-:W-:-:S04]  /*0260*/  SHF.R.U32.HI R2, RZ, 0x3, R13 ;  /* 0x00000003ff027819 */ /* 0x000fc8000001160d */
[----:B------:R-:W0:Y:S01]  /*0270*/  SHFL.DOWN PT, R3, R6, 0x2, 0x1f ;  /* 0x08401f0006037f89 */ /* 0x000e2200000e0000 */
[----:B------:R-:W-:Y:S01]  /*0280*/  LOP3.LUT R2, R2, 0x7c, RZ, 0xc0, !PT ;  /* 0x0000007c02027812 */ /* 0x000fe200078ec0ff */
[----:B0-----:R-:W-:Y:S01]  /*0290*/  FADD R7, R6, R3 ;  /* 0x0000000306077221 */ /* 0x001fe20000000000 */
[----:B------:R-:W-:-:S04]  /*02a0*/  LOP3.LUT P1, R3, R13, 0x1f, RZ, 0xc0, !PT ;  /* 0x0000001f0d037812 */ /* 0x000fc8000782c0ff */
[----:B------:R-:W0:Y:S01]  /*02b0*/  SHFL.DOWN PT, R8, R7, 0x1, 0x1f ;  /* 0x08201f0007087f89 */ /* 0x000e2200000e0000 */
[----:B------:R-:W-:-:S08]  /*02c0*/  ISETP.NE.AND P0, PT, R3, RZ, PT ;  /* 0x000000ff0300720c */ /* 0x000fd00003f05270 */
[----:B------:R1:W-:Y:S01]  /*02d0*/  @!P1 STS [R2+UR5], RZ ;  /* 0x000000ff02009988 */ /* 0x0003e20008000805 */
[----:B0-----:R-:W-:Y:S01]  /*02e0*/  FADD R9, R7, R8 ;  /* 0x0000000807097221 */ /* 0x001fe20000000000 */
[----:B------:R-:W-:-:S04]  /*02f0*/  NOP ;  /* 0x0000000000007918 */ /* 0x000fc80000000000 */
[----:B------:R1:W-:Y:S01]  /*0300*/  @!P0 STS [R2+UR5], R9 ;  /* 0x0000000902008988 */ /* 0x0003e20008000805 */
[----:B------:R-:W-:Y:S06]  /*0310*/  BAR.SYNC.DEFER_BLOCKING 0x0 ;  /* 0x0000000000007b1d */ /* 0x000fec0000010000 */
[----:B------:R-:W-:Y:S05]  /*0320*/  @P2 EXIT ;  /* 0x000000000000294d */ /* 0x000fea0003800000 */
[----:B------:R-:W-:Y:S01]  /*0330*/  ISETP.GE.U32.AND P1, PT, R3, R0, PT ;  /* 0x000000000300720c */ /* 0x000fe20003f26070 */
[----:B------:R-:W-:Y:S01]  /*0340*/  UISETP.GE.U32.AND UP0, UPT, UR7, 0x21, UPT ;  /* 0x000000210700788c */ /* 0x000fe2000bf06070 */
[----:B------:R-:W-:-:S11]  /*0350*/  MOV R5, RZ ;  /* 0x000000ff00057202 */ /* 0x000fd60000000f00 */
[----:B------:R-:W-:-:S05]  /*0360*/  @!P1 LEA R3, R3, UR5, 0x2 ;  /* 0x0000000503039c11 */ /* 0x000fca000f8e10ff */
[----:B------:R0:W2:Y:S01]  /*0370*/  @!P1 LDS R5, [R3] ;  /* 0x0000000003059984 */ /* 0x0000a20000000800 */
[----:B------:R-:W-:Y:S05]  /*0380*/  BRA.U !UP0, `(.L_x_9) ;  /* 0x0000000108187547 */ /* 0x000fea000b800000 */
.L_x_10:
[----:B-1----:R-:W-:Y:S02]  /*0390*/  SHF.R.U32.HI R2, RZ, 0x1, R0 ;  /* 0x00000001ff027819 */ /* 0x002fe40000011600 */
[----:B------:R-:W-:Y:S02]  /*03a0*/  ISETP.GT.U32.AND P1, PT, R0, 0x3, PT ;  /* 0x000000030000780c */ /* 0x000fe40003f24070 */
[----:B------:R-:W-:Y:S01]  /*03b0*/  MOV R0, R2 ;  /* 0x0000000200007202 */ /* 0x000fe20000000f00 */
[----:B--2---:R-:W1:Y:S02]  /*03c0*/  SHFL.DOWN PT, R4, R5, R2, 0x1f ;  /* 0x08001f0205047589 */ /* 0x004e6400000e0000 */
[----:B-1----:R-:W-:-:S08]  /*03d0*/  FADD R5, R4, R5 ;  /* 0x0000000504057221 */ /* 0x002fd00000000000 */
[----:B------:R-:W-:Y:S05]  /*03e0*/  @P1 BRA `(.L_x_10) ;  /* 0xfffffffc00e81947 */ /* 0x000fea000383ffff */
.L_x_9:
[----:B------:R-:W-:Y:S05]  /*03f0*/  @P0 EXIT ;  /* 0x000000000000094d */ /* 0x000fea0003800000 */
[----:B01----:R-:W2:Y:S02]  /*0400*/  LDC.64 R2, c[0x0][0x398] ;  /* 0x0000e600ff027b82 */ /* 0x003ea40000000a00 */
[----:B--2---:R-:W-:Y:S01]  /*0410*/  REDG.E.ADD.F32.FTZ.RN.STRONG.GPU desc[UR8][R2.64], R5 ;  /* 0x00000005020079a6 */ /* 0x004fe2000c12f308 */
[----:B------:R-:W-:Y:S05]  /*0420*/  EXIT ;  /* 0x000000000000794d */ /* 0x000fea0003800000 */
.L_x_11:
        /* <DEDUP_REMOVED lines=13> */
.L_x_33:


//--------------------- .text._Z19dot_shared_externaljPfS_S_ --------------------------
	.section	.text._Z19dot_shared_externaljPfS_S_,"ax",@progbits
	.align	128
        .global         _Z19dot_shared_externaljPfS_S_
        .type           _Z19dot_shared_externaljPfS_S_,@function
        .size           _Z19dot_shared_externaljPfS_S_,(.L_x_34 - _Z19dot_shared_externaljPfS_S_)
        .other          _Z19dot_shared_externaljPfS_S_,@"STO_CUDA_ENTRY STV_DEFAULT"
_Z19dot_shared_externaljPfS_S_:
.text._Z19dot_shared_externaljPfS_S_:
[----:B------:R-:W-:Y:S08]  /*0000*/  LDC R1, c[0x0][0x37c] ;  /* 0x0000df00ff017b82 */ /* 0x000ff00000000800 */
[----:B------:R-:W0:Y:S01]  /*0010*/  S2UR UR5, SR_CgaCtaId ;  /* 0x00000000000579c3 */ /* 0x000e220000008800 */
[----:B------:R-:W1:Y:S01]  /*0020*/  S2R R12, SR_TID.X ;  /* 0x00000000000c7919 */ /* 0x000e620000002100 */
[----:B------:R-:W-:Y:S01]  /*0030*/  UMOV UR4, 0x400 ;  /* 0x0000040000047882 */ /* 0x000fe20000000000 */
[----:B------:R-:W2:Y:S01]  /*0040*/  LDCU.64 UR6, c[0x0][0x358] ;  /* 0x00006b00ff0677ac */ /* 0x000ea20008000a00 */
[----:B------:R-:W-:Y:S04]  /*0050*/  BSSY.RECONVERGENT B0, `(.L_x_12) ;  /* 0x000001a000007945 */ /* 0x000fe80003800200 */
[----:B------:R-:W3:Y:S08]  /*0060*/  S2UR UR8, SR_CTAID.X ;  /* 0x00000000000879c3 */ /* 0x000ef00000002500 */
[----:B------:R-:W3:Y:S01]  /*0070*/  LDC R11, c[0x0][0x360] ;  /* 0x0000d800ff0b7b82 */ /* 0x000ee20000000800 */
[----:B0-----:R-:W-:Y:S01]  /*0080*/  ULEA UR4, UR5, UR4, 0x18 ;  /* 0x0000000405047291 */ /* 0x001fe2000f8ec0ff */
[----:B------:R-:W0:Y:S05]  /*0090*/  LDCU UR5, c[0x0][0x380] ;  /* 0x00007000ff0577ac */ /* 0x000e2a0008000800 */
[----:B-1----:R-:W-:-:S05]  /*00a0*/  LEA R10, R12, UR4, 0x2 ;  /* 0x000000040c0a7c11 */ /* 0x002fca000f8e10ff */
[----:B------:R1:W-:Y:S01]  /*00b0*/  STS [R10], RZ ;  /* 0x000000ff0a007388 */ /* 0x0003e20000000800 */
[----:B---3--:R-:W-:-:S05]  /*00c0*/  IMAD R0, R11, UR8, R12 ;  /* 0x000000080b007c24 */ /* 0x008fca000f8e020c */
[----:B0-----:R-:W-:-:S13]  /*00d0*/  ISETP.GE.U32.AND P0, PT, R0, UR5, PT ;  /* 0x0000000500007c0c */ /* 0x001fda000bf06070 */
[----:B-12---:R-:W-:Y:S05]  /*00e0*/  @P0 BRA `(.L_x_13) ;  /* 0x0000000000400947 */ /* 0x006fea0003800000 */
[----:B------:R-:W0:Y:S01]  /*00f0*/  LDC.64 R6, c[0x0][0x388] ;  /* 0x0000e200ff067b82 */ /* 0x000e220000000a00 */
[----:B------:R-:W1:Y:S01]  /*0100*/  LDCU UR4, c[0x0][0x370] ;  /* 0x00006e00ff0477ac */ /* 0x000e620008000800 */
[----:B------:R-:W-:Y:S01]  /*0110*/  BSSY.RECONVERGENT B1, `(.L_x_14) ;  /* 0x000000c000017945 */ /* 0x000fe20003800200 */
[----:B------:R-:W-:-:S05]  /*0120*/  IMAD.MOV.U32 R13, RZ, RZ, RZ ;  /* 0x000000ffff0d7224 */ /* 0x000fca00078e00ff */
[----:B------:R-:W2:Y:S01]  /*0130*/  LDC.64 R8, c[0x0][0x390] ;  /* 0x0000e400ff087b82 */ /* 0x000ea20000000a00 */
[----:B-1----:R-:W-:-:S07]  /*0140*/  IMAD R15, R11, UR4, RZ ;  /* 0x000000040b0f7c24 */ /* 0x002fce000f8e02ff */
.L_x_15:
[----:B0-----:R-:W-:-:S04]  /*0150*/  IMAD.WIDE.U32 R2, R0, 0x4, R6 ;  /* 0x0000000400027825 */ /* 0x001fc800078e0006 */
[----:B--2---:R-:W-:Y:S02]  /*0160*/  IMAD.WIDE.U32 R4, R0, 0x4, R8 ;  /* 0x0000000400047825 */ /* 0x004fe400078e0008 */
[----:B------:R-:W2:Y:S04]  /*0170*/  LDG.E R2, desc[UR6][R2.64] ;  /* 0x0000000602027981 */ /* 0x000ea8000c1e1900 */
[----:B------:R-:W2:Y:S01]  /*0180*/  LDG.E R4, desc[UR6][R4.64] ;  /* 0x0000000604047981 */ /* 0x000ea2000c1e1900 */
[----:B------:R-:W-:-:S05]  /*0190*/  IMAD.IADD R0, R15, 0x1, R0 ;  /* 0x000000010f007824 */ /* 0x000fca00078e0200 */
[----:B------:R-:W-:Y:S01]  /*01a0*/  ISETP.GE.U32.AND P0, PT, R0, UR5, PT ;  /* 0x0000000500007c0c */ /* 0x000fe2000bf06070 */
[----:B--2---:R-:W-:-:S12]  /*01b0*/  FFMA R13, R2, R4, R13 ;  /* 0x00000004020d7223 */ /* 0x004fd8000000000d */
[----:B------:R-:W-:Y:S05]  /*01c0*/  @!P0 BRA `(.L_x_15) ;  /* 0xfffffffc00e08947 */ /* 0x000fea000383ffff */
[----:B------:R-:W-:Y:S05]  /*01d0*/  BSYNC.RECONVERGENT B1 ;  /* 0x0000000000017941 */ /* 0x000fea0003800200 */
.L_x_14:
[----:B------:R0:W-:Y:S02]  /*01e0*/  STS [R10], R13 ;  /* 0x0000000d0a007388 */ /* 0x0001e40000000800 */
.L_x_13:
[----:B------:R-:W-:Y:S05]  /*01f0*/  BSYNC.RECONVERGENT B0 ;  /* 0x0000000000007941 */ /* 0x000fea0003800200 */
.L_x_12:
[----:B------:R-:W-:Y:S01]  /*0200*/  BAR.SYNC.DEFER_BLOCKING 0x0 ;  /* 0x0000000000007b1d */ /* 0x000fe20000010000 */
[----:B------:R-:W-:Y:S02]  /*0210*/  ISETP.GE.U32.AND P1, PT, R11, 0x2, PT ;  /* 0x000000020b00780c */ /* 0x000fe40003f26070 */
[----:B------:R-:W-:-:S11]  /*0220*/  ISETP.NE.AND P0, PT, R12, RZ, PT ;  /* 0x000000ff0c00720c */ /* 0x000fd60003f05270 */
[----:B------:R-:W-:Y:S05]  /*0230*/  @!P1 BRA `(.L_x_16) ;  /* 0x00000000002c9947 */ /* 0x000fea0003800000 */
.L_x_17:
[----:B------:R-:W-:-:S04]  /*0240*/  SHF.R.U32.HI R5, RZ, 0x1, R11 ;  /* 0x00000001ff057819 */ /* 0x000fc8000001160b */
[----:B------:R-:W-:-:S13]  /*0250*/  ISETP.GE.U32.AND P1, PT, R12, R5, PT ;  /* 0x000000050c00720c */ /* 0x000fda0003f26070 */
[----:B------:R-:W-:Y:S01]  /*0260*/  @!P1 LEA R0, R5, R10, 0x2 ;  /* 0x0000000a05009211 */ /* 0x000fe200078e10ff */
[----:B------:R-:W-:Y:S05]  /*0270*/  @!P1 LDS R3, [R10] ;  /* 0x000000000a039984 */ /* 0x000fea0000000800 */
[----:B------:R-:W1:Y:S02]  /*0280*/  @!P1 LDS R0, [R0] ;  /* 0x0000000000009984 */ /* 0x000e640000000800 */
[----:B-1----:R-:W-:-:S05]  /*0290*/  @!P1 FADD R3, R0, R3 ;  /* 0x0000000300039221 */ /* 0x002fca0000000000 */
[----:B------:R1:W-:Y:S01]  /*02a0*/  @!P1 STS [R10], R3 ;  /* 0x000000030a009388 */ /* 0x0003e20000000800 */
[----:B------:R-:W-:Y:S01]  /*02b0*/  BAR.SYNC.DEFER_BLOCKING 0x0 ;  /* 0x0000000000007b1d */ /* 0x000fe20000010000 */
[----:B------:R-:W-:Y:S01]  /*02c0*/  ISETP.GT.U32.AND P1, PT, R11, 0x3, PT ;  /* 0x000000030b00780c */ /* 0x000fe20003f24070 */
[----:B------:R-:W-:-:S12]  /*02d0*/  IMAD.MOV.U32 R11, RZ, RZ, R5 ;  /* 0x000000ffff0b7224 */ /* 0x000fd800078e0005 */
[----:B-1----:R-:W-:Y:S05]  /*02e0*/  @P1 BRA `(.L_x_17) ;  /* 0xfffffffc00d41947 */ /* 0x002fea000383ffff */
.L_x_16:
[----:B------:R-:W-:Y:S05]  /*02f0*/  @P0 EXIT ;  /* 0x000000000000094d */ /* 0x000fea0003800000 */
[----:B------:R-:W1:Y:S01]  /*0300*/  S2UR UR5, SR_CgaCtaId ;  /* 0x00000000000579c3 */ /* 0x000e620000008800 */
[----:B------:R-:W-:-:S07]  /*0310*/  UMOV UR4, 0x400 ;  /* 0x0000040000047882 */ /* 0x000fce0000000000 */
[----:B------:R-:W2:Y:S01]  /*0320*/  LDC.64 R2, c[0x0][0x398] ;  /* 0x0000e600ff027b82 */ /* 0x000ea20000000a00 */
[----:B-1----:R-:W-:-:S09]  /*0330*/  ULEA UR4, UR5, UR4, 0x18 ;  /* 0x0000000405047291 */ /* 0x002fd2000f8ec0ff */
[----:B------:R-:W2:Y:S04]  /*0340*/  LDS R5, [UR4] ;  /* 0x00000004ff057984 */ /* 0x000ea80008000800 */
[----:B--2---:R-:W-:Y:S01]  /*0350*/  REDG.E.ADD.F32.FTZ.RN.STRONG.GPU desc[UR6][R2.64], R5 ;  /* 0x00000005020079a6 */ /* 0x004fe2000c12f306 */
[----:B------:R-:W-:Y:S05]  /*0360*/  EXIT ;  /* 0x000000000000794d */ /* 0x000fea0003800000 */
.L_x_18:
        /* <DEDUP_REMOVED lines=9> */
.L_x_34:


//--------------------- .text._Z3dotjPfS_S_       --------------------------
	.section	.text._Z3dotjPfS_S_,"ax",@progbits
	.align	128
        .global         _Z3dotjPfS_S_
        .type           _Z3dotjPfS_S_,@function
        .size           _Z3dotjPfS_S_,(.L_x_35 - _Z3dotjPfS_S_)
        .other          _Z3dotjPfS_S_,@"STO_CUDA_ENTRY STV_DEFAULT"
_Z3dotjPfS_S_:
.text._Z3dotjPfS_S_:
[----:B------:R-:W-:Y:S01]  /*0000*/  LDC R1, c[0x0][0x37c] ;  /* 0x0000df00ff017b82 */ /* 0x000fe20000000800 */
[----:B------:R-:W0:Y:S07]  /*0010*/  S2R R0, SR_TID.X ;  /* 0x0000000000007919 */ /* 0x000e2e0000002100 */
[----:B------:R-:W1:Y:S01]  /*0020*/  LDC.64 R8, c[0x0][0x390] ;  /* 0x0000e400ff087b82 */ /* 0x000e620000000a00 */
[----:B------:R-:W0:Y:S01]  /*0030*/  LDCU UR5, c[0x0][0x360] ;  /* 0x00006c00ff0577ac */ /* 0x000e220008000800 */
[----:B------:R-:W0:Y:S01]  /*0040*/  S2R R11, SR_CTAID.X ;  /* 0x00000000000b7919 */ /* 0x000e220000002500 */
[----:B------:R-:W2:Y:S05]  /*0050*/  LDCU.64 UR6, c[0x0][0x358] ;  /* 0x00006b00ff0677ac */ /* 0x000eaa0008000a00 */
[----:B------:R-:W3:Y:S01]  /*0060*/  LDC.64 R6, c[0x0][0x388] ;  /* 0x0000e200ff067b82 */ /* 0x000ee20000000a00 */
[----:B------:R-:W4:Y:S07]  /*0070*/  LDCU UR8, c[0x0][0x380] ;  /* 0x00007000ff0877ac */ /* 0x000f2e0008000800 */
[----:B------:R-:W4:Y:S01]  /*0080*/  LDC.64 R4, c[0x0][0x388] ;  /* 0x0000e200ff047b82 */ /* 0x000f220000000a00 */
[----:B0-----:R-:W-:-:S04]  /*0090*/  IMAD R11, R11, UR5, R0 ;  /* 0x000000050b0b7c24 */ /* 0x001fc8000f8e0200 */
[----:B-1----:R-:W-:-:S04]  /*00a0*/  IMAD.WIDE.U32 R12, R11, 0x4, R8 ;  /* 0x000000040b0c7825 */ /* 0x002fc800078e0008 */
[----:B---3--:R-:W-:Y:S02]  /*00b0*/  IMAD.WIDE.U32 R2, R11, 0x4, R6 ;  /* 0x000000040b027825 */ /* 0x008fe400078e0006 */
[----:B--2---:R-:W2:Y:S04]  /*00c0*/  LDG.E R13, desc[UR6][R12.64] ;  /* 0x000000060c0d7981 */ /* 0x004ea8000c1e1900 */
[----:B------:R-:W2:Y:S01]  /*00d0*/  LDG.E R10, desc[UR6][R2.64] ;  /* 0x00000006020a7981 */ /* 0x000ea2000c1e1900 */
[----:B------:R-:W0:Y:S01]  /*00e0*/  LDCU UR4, c[0x0][0x370] ;  /* 0x00006e00ff0477ac */ /* 0x000e220008000800 */
[----:B------:R-:W-:Y:S01]  /*00f0*/  BSSY.RECONVERGENT B0, `(.L_x_19) ;  /* 0x0000012000007945 */ /* 0x000fe20003800200 */
[----:B0-----:R-:W-:-:S06]  /*0100*/  UIMAD UR4, UR5, UR4, URZ ;  /* 0x00000004050472a4 */ /* 0x001fcc000f8e02ff */
[----:B------:R-:W-:-:S04]  /*0110*/  IADD3 R14, PT, PT, R11, UR4, RZ ;  /* 0x000000040b0e7c10 */ /* 0x000fc8000fffe0ff */
[----:B----4-:R-:W-:Y:S01]  /*0120*/  ISETP.GE.U32.AND P0, PT, R14, UR8, PT ;  /* 0x000000080e007c0c */ /* 0x010fe2000bf06070 */
[----:B--2---:R-:W-:-:S05]  /*0130*/  FMUL R15, R10, R13 ;  /* 0x0000000d0a0f7220 */ /* 0x004fca0000400000 */
[----:B------:R0:W-:Y:S07]  /*0140*/  STG.E desc[UR6][R2.64], R15 ;  /* 0x0000000f02007986 */ /* 0x0001ee000c101906 */
[----:B------:R-:W-:Y:S05]  /*0150*/  @P0 BRA `(.L_x_20) ;  /* 0x00000000002c0947 */ /* 0x000fea0003800000 */
[----:B------:R-:W-:Y:S02]  /*0160*/  MOV R17, R15 ;  /* 0x0000000f00117202 */ /* 0x000fe40000000f00 */
[----:B------:R-:W-:-:S07]  /*0170*/  MOV R19, R14 ;  /* 0x0000000e00137202 */ /* 0x000fce0000000f00 */
.L_x_21:
[----:B------:R-:W-:-:S04]  /*0180*/  IMAD.WIDE.U32 R12, R19, 0x4, R6 ;  /* 0x00000004130c7825 */ /* 0x000fc800078e0006 */
[C---:B0-----:R-:W-:Y:S02]  /*0190*/  IMAD.WIDE.U32 R14, R19.reuse, 0x4, R8 ;  /* 0x00000004130e7825 */ /* 0x041fe400078e0008 */
[----:B------:R-:W2:Y:S04]  /*01a0*/  LDG.E R12, desc[UR6][R12.64] ;  /* 0x000000060c0c7981 */ /* 0x000ea8000c1e1900 */
[----:B------:R-:W2:Y:S01]  /*01b0*/  LDG.E R14, desc[UR6][R14.64] ;  /* 0x000000060e0e7981 */ /* 0x000ea2000c1e1900 */
[----:B------:R-:W-:-:S04]  /*01c0*/  IADD3 R19, PT, PT, R19, UR4, RZ ;  /* 0x0000000413137c10 */ /* 0x000fc8000fffe0ff */
[----:B------:R-:W-:Y:S01]  /*01d0*/  ISETP.GE.U32.AND P0, PT, R19, UR8, PT ;  /* 0x0000000813007c0c */ /* 0x000fe2000bf06070 */
[----:B-12---:R-:W-:-:S05]  /*01e0*/  FFMA R17, R12, R14, R17 ;  /* 0x0000000e0c117223 */ /* 0x006fca0000000011 */
[----:B------:R1:W-:Y:S07]  /*01f0*/  STG.E desc[UR6][R2.64], R17 ;  /* 0x0000001102007986 */ /* 0x0003ee000c101906 */
[----:B------:R-:W-:Y:S05]  /*0200*/  @!P0 BRA `(.L_x_21) ;  /* 0xfffffffc00dc8947 */ /* 0x000fea000383ffff */
.L_x_20:
[----:B------:R-:W-:Y:S05]  /*0210*/  BSYNC.RECONVERGENT B0 ;  /* 0x0000000000007941 */ /* 0x000fea0003800200 */
.L_x_19:
[----:B------:R-:W-:Y:S01]  /*0220*/  BAR.SYNC.DEFER_BLOCKING 0x0 ;  /* 0x0000000000007b1d */ /* 0x000fe20000010000 */
[----:B------:R-:W-:-:S09]  /*0230*/  UISETP.GE.U32.AND UP0, UPT, UR5, 0x2, UPT ;  /* 0x000000020500788c */ /* 0x000fd2000bf06070 */
[----:B------:R-:W-:Y:S05]  /*0240*/  BRA.U !UP0, `(.L_x_22) ;  /* 0x00000001083c7547 */ /* 0x000fea000b800000 */
.L_x_25:
[----:B------:R-:W-:Y:S01]  /*0250*/  USHF.R.U32.HI UR4, URZ, 0x1, UR5 ;  /* 0x00000001ff047899 */ /* 0x000fe20008011605 */
[----:B------:R-:W-:Y:S05]  /*0260*/  BSSY.RECONVERGENT B0, `(.L_x_23) ;  /* 0x0000009000007945 */ /* 0x000fea0003800200 */
[----:B------:R-:W-:-:S13]  /*0270*/  ISETP.GE.U32.AND P0, PT, R0, UR4, PT ;  /* 0x0000000400007c0c */ /* 0x000fda000bf06070 */
[----:B--2---:R-:W-:Y:S05]  /*0280*/  @P0 BRA `(.L_x_24) ;  /* 0x0000000000180947 */ /* 0x004fea0003800000 */
[----:B------:R-:W-:Y:S01]  /*0290*/  IADD3 R7, PT, PT, R11, UR4, RZ ;  /* 0x000000040b077c10 */ /* 0x000fe2000fffe0ff */
[----:B------:R-:W2:Y:S04]  /*02a0*/  LDG.E R9, desc[UR6][R2.64] ;  /* 0x0000000602097981 */ /* 0x000ea8000c1e1900 */
[----:B------:R-:W-:-:S06]  /*02b0*/  IMAD.WIDE.U32 R6, R7, 0x4, R4 ;  /* 0x0000000407067825 */ /* 0x000fcc00078e0004 */
[----:B------:R-:W2:Y:S02]  /*02c0*/  LDG.E R6, desc[UR6][R6.64] ;  /* 0x0000000606067981 */ /* 0x000ea4000c1e1900 */
[----:B--2---:R-:W-:-:S05]  /*02d0*/  FADD R9, R6, R9 ;  /* 0x0000000906097221 */ /* 0x004fca0000000000 */
[----:B------:R2:W-:Y:S02]  /*02e0*/  STG.E desc[UR6][R2.64], R9 ;  /* 0x0000000902007986 */ /* 0x0005e4000c101906 */
.L_x_24:
[----:B------:R-:W-:Y:S05]  /*02f0*/  BSYNC.RECONVERGENT B0 ;  /* 0x0000000000007941 */ /* 0x000fea0003800200 */
.L_x_23:
[----:B------:R-:W-:Y:S01]  /*0300*/  BAR.SYNC.DEFER_BLOCKING 0x0 ;  /* 0x0000000000007b1d */ /* 0x000fe20000010000 */
[----:B------:R-:W-:-:S05]  /*0310*/  UISETP.GT.U32.AND UP0, UPT, UR5, 0x3, UPT ;  /* 0x000000030500788c */ /* 0x000fca000bf04070 */
[----:B------:R-:W-:-:S04]  /*0320*/  UMOV UR5, UR4 ;  /* 0x0000000400057c82 */ /* 0x000fc80008000000 */
[----:B------:R-:W-:Y:S05]  /*0330*/  BRA.U UP0, `(.L_x_25) ;  /* 0xfffffffd00c47547 */ /* 0x000fea000b83ffff */
.L_x_22:
[----:B------:R-:W-:-:S13]  /*0340*/  ISETP.NE.AND P0, PT, R0, RZ, PT ;  /* 0x000000ff0000720c */ /* 0x000fda0003f05270 */
[----:B------:R-:W-:Y:S05]  /*0350*/  @P0 EXIT ;  /* 0x000000000000094d */ /* 0x000fea0003800000 */
[----:B012---:R-:W2:Y:S01]  /*0360*/  LDG.E R3, desc[UR6][R2.64] ;  /* 0x0000000602037981 */ /* 0x007ea2000c1e1900 */
[----:B------:R-:W2:Y:S03]  /*0370*/  LDC.64 R4, c[0x0][0x398] ;  /* 0x0000e600ff047b82 */ /* 0x000ea60000000a00 */
[----:B--2---:R-:W-:Y:S01]  /*0380*/  REDG.E.ADD.F32.FTZ.RN.STRONG.GPU desc[UR6][R4.64], R3 ;  /* 0x00000003040079a6 */ /* 0x004fe2000c12f306 */
[----:B------:R-:W-:Y:S05]  /*0390*/  EXIT ;  /* 0x000000000000794d */ /* 0x000fea0003800000 */
.L_x_26:
        /* <DEDUP_REMOVED lines=14> */
.L_x_35:


//--------------------- .text._Z10add_float4jPfS_S_ --------------------------
	.section	.text._Z10add_float4jPfS_S_,"ax",@progbits
	.align	128
        .global         _Z10add_float4jPfS_S_
        .type           _Z10add_float4jPfS_S_,@function
        .size           _Z10add_float4jPfS_S_,(.L_x_36 - _Z10add_float4jPfS_S_)
        .other          _Z10add_float4jPfS_S_,@"STO_CUDA_ENTRY STV_DEFAULT"
_Z10add_float4jPfS_S_:
.text._Z10add_float4jPfS_S_:
[----:B------:R-:W-:Y:S01]  /*0000*/  LDC R1, c[0x0][0x37c] ;  /* 0x0000df00ff017b82 */ /* 0x000fe20000000800 */
[----:B------:R-:W0:Y:S01]  /*0010*/  S2R R0, SR_TID.X ;  /* 0x0000000000007919 */ /* 0x000e220000002100 */
[----:B------:R-:W0:Y:S01]  /*0020*/  LDCU UR4, c[0x0][0x360] ;  /* 0x00006c00ff0477ac */ /* 0x000e220008000800 */
[----:B------:R-:W0:Y:S01]  /*0030*/  S2R R3, SR_CTAID.X ;  /* 0x0000000000037919 */ /* 0x000e220000002500 */
[----:B------:R-:W1:Y:S01]  /*0040*/  LDCU UR5, c[0x0][0x380] ;  /* 0x00007000ff0577ac */ /* 0x000e620008000800 */
[----:B0-----:R-:W-:-:S05]  /*0050*/  IMAD R0, R3, UR4, R0 ;  /* 0x0000000403007c24 */ /* 0x001fca000f8e0200 */
[----:B------:R-:W-:-:S04]  /*0060*/  SHF.L.U32 R0, R0, 0x2, RZ ;  /* 0x0000000200007819 */ /* 0x000fc800000006ff */
[----:B-1----:R-:W-:-:S13]  /*0070*/  ISETP.GE.U32.AND P0, PT, R0, UR5, PT ;  /* 0x0000000500007c0c */ /* 0x002fda000bf06070 */
[----:B------:R-:W-:Y:S05]  /*0080*/  @P0 EXIT ;  /* 0x000000000000094d */ /* 0x000fea0003800000 */
[----:B------:R-:W0:Y:S01]  /*0090*/  LDC R19, c[0x0][0x370] ;  /* 0x0000dc00ff137b82 */ /* 0x000e220000000800 */
[----:B------:R-:W1:Y:S07]  /*00a0*/  LDCU.64 UR6, c[0x0][0x358] ;  /* 0x00006b00ff0677ac */ /* 0x000e6e0008000a00 */
[----:B------:R-:W2:Y:S08]  /*00b0*/  LDC.64 R10, c[0x0][0x388] ;  /* 0x0000e200ff0a7b82 */ /* 0x000eb00000000a00 */
[----:B------:R-:W3:Y:S08]  /*00c0*/  LDC.64 R8, c[0x0][0x390] ;  /* 0x0000e400ff087b82 */ /* 0x000ef00000000a00 */
[----:B------:R-:W4:Y:S01]  /*00d0*/  LDC.64 R2, c[0x0][0x398] ;  /* 0x0000e600ff027b82 */ /* 0x000f220000000a00 */
[----:B01----:R-:W-:-:S07]  /*00e0*/  IMAD R19, R19, UR4, RZ ;  /* 0x0000000413137c24 */ /* 0x003fce000f8e02ff */
.L_x_27:
[----:B---3--:R-:W-:-:S04]  /*00f0*/  IMAD.WIDE.U32 R12, R0, 0x4, R8 ;  /* 0x00000004000c7825 */ /* 0x008fc800078e0008 */
[----:B--2---:R-:W-:Y:S02]  /*0100*/  IMAD.WIDE.U32 R16, R0, 0x4, R10 ;  /* 0x0000000400107825 */ /* 0x004fe400078e000a */
[----:B0-----:R-:W2:Y:S04]  /*0110*/  LDG.E.128 R12, desc[UR6][R12.64] ;  /* 0x000000060c0c7981 */ /* 0x001ea8000c1e1d00 */
[----:B------:R-:W2:Y:S02]  /*0120*/  LDG.E.128 R4, desc[UR6][R16.64] ;  /* 0x0000000610047981 */ /* 0x000ea4000c1e1d00 */
[----:B--2---:R-:W-:Y:S01]  /*0130*/  FADD R6, R6, R14 ;  /* 0x0000000e06067221 */ /* 0x004fe20000000000 */
[----:B------:R-:W-:Y:S01]  /*0140*/  FADD R7, R7, R15 ;  /* 0x0000000f07077221 */ /* 0x000fe20000000000 */
[----:B------:R-:W-:Y:S01]  /*0150*/  FADD R4, R4, R12 ;  /* 0x0000000c04047221 */ /* 0x000fe20000000000 */
[----:B------:R-:W-:Y:S01]  /*0160*/  FADD R5, R5, R13 ;  /* 0x0000000d05057221 */ /* 0x000fe20000000000 */
[----:B----4-:R-:W-:Y:S01]  /*0170*/  IMAD.WIDE.U32 R14, R0, 0x4, R2 ;  /* 0x00000004000e7825 */ /* 0x010fe200078e0002 */
[----:B------:R-:W-:-:S04]  /*0180*/  LEA R0, R19, R0, 0x2 ;  /* 0x0000000013007211 */ /* 0x000fc800078e10ff */
[----:B------:R0:W-:Y:S01]  /*0190*/  STG.E.128 desc[UR6][R14.64], R4 ;  /* 0x000000040e007986 */ /* 0x0001e2000c101d06 */
[----:B------:R-:W-:-:S13]  /*01a0*/  ISETP.GE.U32.AND P0, PT, R0, UR5, PT ;  /* 0x0000000500007c0c */ /* 0x000fda000bf06070 */
[----:B------:R-:W-:Y:S05]  /*01b0*/  @!P0 BRA `(.L_x_27) ;  /* 0xfffffffc00cc8947 */ /* 0x000fea000383ffff */
[----:B------:R-:W-:Y:S05]  /*01c0*/  EXIT ;  /* 0x000000000000794d */ /* 0x000fea0003800000 */
.L_x_28:
        /* <DEDUP_REMOVED lines=11> */
.L_x_36:


//--------------------- .text._Z3addjPfS_S_       --------------------------
	.section	.text._Z3addjPfS_S_,"ax",@progbits
	.align	128
        .global         _Z3addjPfS_S_
        .type           _Z3addjPfS_S_,@function
        .size           _Z3addjPfS_S_,(.L_x_37 - _Z3addjPfS_S_)
        .other          _Z3addjPfS_S_,@"STO_CUDA_ENTRY STV_DEFAULT"
_Z3addjPfS_S_:
.text._Z3addjPfS_S_:
[----:B------:R-:W-:Y:S01]  /*0000*/  LDC R1, c[0x0][0x37c] ;  /* 0x0000df00ff017b82 */ /* 0x000fe20000000800 */
[----:B------:R-:W0:Y:S01]  /*0010*/  S2R R0, SR_CTAID.X ;  /* 0x0000000000007919 */ /* 0x000e220000002500 */
[----:B------:R-:W0:Y:S01]  /*0020*/  LDCU UR4, c[0x0][0x360] ;  /* 0x00006c00ff0477ac */ /* 0x000e220008000800 */
[----:B------:R-:W0:Y:S01]  /*0030*/  S2R R3, SR_TID.X ;  /* 0x0000000000037919 */ /* 0x000e220000002100 */
[----:B------:R-:W1:Y:S01]  /*0040*/  LDCU UR8, c[0x0][0x380] ;  /* 0x00007000ff0877ac */ /* 0x000e620008000800 */
[----:B0-----:R-:W-:-:S05]  /*0050*/  IMAD R0, R0, UR4, R3 ;  /* 0x0000000400007c24 */ /* 0x001fca000f8e0203 */
[----:B-1----:R-:W-:-:S13]  /*0060*/  ISETP.GE.U32.AND P0, PT, R0, UR8, PT ;  /* 0x0000000800007c0c */ /* 0x002fda000bf06070 */
[----:B------:R-:W-:Y:S05]  /*0070*/  @P0 EXIT ;  /* 0x000000000000094d */ /* 0x000fea0003800000 */
[----:B------:R-:W0:Y:S01]  /*0080*/  LDC.64 R8, c[0x0][0x388] ;  /* 0x0000e200ff087b82 */ /* 0x000e220000000a00 */
[----:B------:R-:W1:Y:S01]  /*0090*/  LDCU UR5, c[0x0][0x370] ;  /* 0x00006e00ff0577ac */ /* 0x000e620008000800 */
[----:B------:R-:W2:Y:S06]  /*00a0*/  LDCU.64 UR6, c[0x0][0x358] ;  /* 0x00006b00ff0677ac */ /* 0x000eac0008000a00 */
[----:B------:R-:W3:Y:S08]  /*00b0*/  LDC.64 R10, c[0x0][0x390] ;  /* 0x0000e400ff0a7b82 */ /* 0x000ef00000000a00 */
[----:B------:R-:W4:Y:S01]  /*00c0*/  LDC.64 R12, c[0x0][0x398] ;  /* 0x0000e600ff0c7b82 */ /* 0x000f220000000a00 */
[----:B-1----:R-:W-:-:S12]  /*00d0*/  UIMAD UR4, UR4, UR5, URZ ;  /* 0x00000005040472a4 */ /* 0x002fd8000f8e02ff */
.L_x_29:
[----:B0-----:R-:W-:-:S04]  /*00e0*/  IMAD.WIDE.U32 R2, R0, 0x4, R8 ;  /* 0x0000000400027825 */ /* 0x001fc800078e0008 */
[C---:B---3--:R-:W-:Y:S02]  /*00f0*/  IMAD.WIDE.U32 R4, R0.reuse, 0x4, R10 ;  /* 0x0000000400047825 */ /* 0x048fe400078e000a */
[----:B--2---:R-:W2:Y:S04]  /*0100*/  LDG.E R2, desc[UR6][R2.64] ;  /* 0x0000000602027981 */ /* 0x004ea8000c1e1900 */
[----:B------:R-:W2:Y:S01]  /*0110*/  LDG.E R5, desc[UR6][R4.64] ;  /* 0x0000000604057981 */ /* 0x000ea2000c1e1900 */
[C---:B-1--4-:R-:W-:Y:S01]  /*0120*/  IMAD.WIDE.U32 R6, R0.reuse, 0x4, R12 ;  /* 0x0000000400067825 */ /* 0x052fe200078e000c */
[----:B------:R-:W-:-:S04]  /*0130*/  IADD3 R0, PT, PT, R0, UR4, RZ ;  /* 0x0000000400007c10 */ /* 0x000fc8000fffe0ff */
[----:B------:R-:W-:Y:S01]  /*0140*/  ISETP.GE.U32.AND P0, PT, R0, UR8, PT ;  /* 0x0000000800007c0c */ /* 0x000fe2000bf06070 */
[----:B--2---:R-:W-:-:S05]  /*0150*/  FADD R15, R2, R5 ;  /* 0x00000005020f7221 */ /* 0x004fca0000000000 */
[----:B------:R1:W-:Y:S07]  /*0160*/  STG.E desc[UR6][R6.64], R15 ;  /* 0x0000000f06007986 */ /* 0x0003ee000c101906 */
[----:B------:R-:W-:Y:S05]  /*0170*/  @!P0 BRA `(.L_x_29) ;  /* 0xfffffffc00d88947 */ /* 0x000fea000383ffff */
[----:B------:R-:W-:Y:S05]  /*0180*/  EXIT ;  /* 0x000000000000794d */ /* 0x000fea0003800000 */
.L_x_30:
        /* <DEDUP_REMOVED lines=15> */
.L_x_37:


//--------------------- .nv.shared._Z11sgemm_naivejjjPfS_S_ --------------------------
	.section	.nv.shared._Z11sgemm_naivejjjPfS_S_,"aw",@nobits
	.sectionflags	@""
	.align	16
	.zero		1024


//--------------------- .nv.shared.reserved.0     --------------------------
	.section	.nv.shared.reserved.0,"aw",@nobits
	.weak		__nv_reservedSMEM_offset_0_alias
	.size		__nv_reservedSMEM_offset_0_alias, 0, 64
	.other		__nv_reservedSMEM_offset_0_alias,@"STO_CUDA_RESERVED_SHARED STV_DEFAULT"
__nv_reservedSMEM_offset_0_alias:
	.zero		0
	.zero		64


//--------------------- .nv.shared._Z15transpose_naivejjPfS_ --------------------------
	.section	.nv.shared._Z15transpose_naivejjPfS_,"aw",@nobits
	.sectionflags	@""
	.align	16
	.zero		1024


//--------------------- .nv.shared._Z16dot_warp_shufflejPfS_S_ --------------------------
	.section	.nv.shared._Z16dot_warp_shufflejPfS_S_,"aw",@nobits
	.sectionflags	@""
	.align	16
	.zero		1024


//--------------------- .nv.shared._Z19dot_shared_externaljPfS_S_ --------------------------
	.section	.nv.shared._Z19dot_shared_externaljPfS_S_,"aw",@nobits
	.sectionflags	@""
	.align	16
	.zero		1024


//--------------------- .nv.shared._Z3dotjPfS_S_  --------------------------
	.section	.nv.shared._Z3dotjPfS_S_,"aw",@nobits
	.sectionflags	@""
	.align	16
	.zero		1024


//--------------------- .nv.shared._Z10add_float4jPfS_S_ --------------------------
	.section	.nv.shared._Z10add_float4jPfS_S_,"aw",@nobits
	.sectionflags	@""
	.align	16
	.zero		1024


//--------------------- .nv.shared._Z3addjPfS_S_  --------------------------
	.section	.nv.shared._Z3addjPfS_S_,"aw",@nobits
	.sectionflags	@""
	.align	16
	.zero		1024


//--------------------- .nv.constant0._Z11sgemm_naivejjjPfS_S_ --------------------------
	.section	.nv.constant0._Z11sgemm_naivejjjPfS_S_,"a",@progbits
	.sectionflags	@""
	.align	4
.nv.constant0._Z11sgemm_naivejjjPfS_S_:
	.zero		936


//--------------------- .nv.constant0._Z15transpose_naivejjPfS_ --------------------------
	.section	.nv.constant0._Z15transpose_naivejjPfS_,"a",@progbits
	.sectionflags	@""
	.align	4
.nv.constant0._Z15transpose_naivejjPfS_:
	.zero		920


//--------------------- .nv.constant0._Z16dot_warp_shufflejPfS_S_ --------------------------
	.section	.nv.constant0._Z16dot_warp_shufflejPfS_S_,"a",@progbits
	.sectionflags	@""
	.align	4
.nv.constant0._Z16dot_warp_shufflejPfS_S_:
	.zero		928


//--------------------- .nv.constant0._Z19dot_shared_externaljPfS_S_ --------------------------
	.section	.nv.constant0._Z19dot_shared_externaljPfS_S_,"a",@progbits
	.sectionflags	@""
	.align	4
.nv.constant0._Z19dot_shared_externaljPfS_S_:
	.zero		928


//--------------------- .nv.constant0._Z3dotjPfS_S_ --------------------------
	.section	.nv.constant0._Z3dotjPfS_S_,"a",@progbits
	.sectionflags	@""
	.align	4
.nv.constant0._Z3dotjPfS_S_:
	.zero		928


//--------------------- .nv.constant0._Z10add_float4jPfS_S_ --------------------------
	.section	.nv.constant0._Z10add_float4jPfS_S_,"a",@progbits
	.sectionflags	@""
	.align	4
.nv.constant0._Z10add_float4jPfS_S_:
	.zero		928


//--------------------- .nv.constant0._Z3addjPfS_S_ --------------------------
	.section	.nv.constant0._Z3addjPfS_S_,"a",@progbits
	.sectionflags	@""
	.align	4
.nv.constant0._Z3addjPfS_S_:
	.zero		928


//--------------------- SYMBOLS --------------------------

	.type		.nv.reservedSmem.offset0,@object
	.size		.nv.reservedSmem.offset0,0x4
	.type		.nv.reservedSmem.cap,@object
	.size		.nv.reservedSmem.cap,0x4
